//
// Generated by NVIDIA NVVM Compiler
//
// Compiler Build ID: CL-36424714
// Cuda compilation tools, release 13.0, V13.0.88
// Based on NVVM 20.0.0
//

.version 9.0
.target sm_100
.address_size 64

	// .globl	_Z25initialize_weights_kernelPfif
.global .align 4 .b8 precalc_xorwow_matrix[102400];
.global .align 4 .b8 precalc_xorwow_offset_matrix[102400];
.global .align 4 .b8 mrg32k3aM1[2304];
.global .align 4 .b8 mrg32k3aM2[2304];
.global .align 4 .b8 mrg32k3aM1SubSeq[2016];
.global .align 4 .b8 mrg32k3aM2SubSeq[2016];
.global .align 4 .b8 mrg32k3aM1Seq[2304];
.global .align 4 .b8 mrg32k3aM2Seq[2304];
.const .align 8 .b8 __cr_lgamma_table[72];
// _ZZ14softmax_kernelPfiE7max_val has been demoted
// _ZZ14softmax_kernelPfiE3sum has been demoted
// _ZZ15backward_kernelPfS_S_S_iS_S_S_S_iiiE11grad_output has been demoted

.visible .entry _Z25initialize_weights_kernelPfif(
	.param .u64 .ptr .align 1 _Z25initialize_weights_kernelPfif_param_0,
	.param .u32 _Z25initialize_weights_kernelPfif_param_1,
	.param .f32 _Z25initialize_weights_kernelPfif_param_2
)
{
	.reg .pred 	%p<2>;
	.reg .b32 	%r<23>;
	.reg .b32 	%f<6>;
	.reg .b64 	%rd<8>;

	ld.param.u64 	%rd1, [_Z25initialize_weights_kernelPfif_param_0];
	ld.param.u32 	%r2, [_Z25initialize_weights_kernelPfif_param_1];
	ld.param.f32 	%f1, [_Z25initialize_weights_kernelPfif_param_2];
	mov.u32 	%r3, %ctaid.x;
	mov.u32 	%r4, %ntid.x;
	mov.u32 	%r5, %tid.x;
	mad.lo.s32 	%r1, %r3, %r4, %r5;
	setp.ge.s32 	%p1, %r1, %r2;
	@%p1 bra 	$L__BB0_2;
	cvta.to.global.u64 	%rd3, %rd1;
	// begin inline asm
	mov.u64 	%rd2, %clock64;
	// end inline asm
	cvt.s64.s32 	%rd4, %r1;
	add.s64 	%rd5, %rd2, %rd4;
	cvt.u32.u64 	%r6, %rd5;
	xor.b32  	%r7, %r6, -1429050551;
	mul.lo.s32 	%r8, %r7, 1099087573;
	{ .reg .b32 tmp; mov.b64 {tmp, %r9}, %rd5; }
	xor.b32  	%r10, %r9, -136515619;
	add.s32 	%r11, %r8, 123456789;
	add.s32 	%r12, %r8, 5783321;
	shr.u32 	%r13, %r11, 2;
	xor.b32  	%r14, %r13, %r11;
	shl.b32 	%r15, %r12, 4;
	shl.b32 	%r16, %r14, 1;
	xor.b32  	%r17, %r15, %r16;
	xor.b32  	%r18, %r17, %r12;
	xor.b32  	%r19, %r18, %r14;
	mad.lo.s32 	%r20, %r10, -1703105765, %r8;
	add.s32 	%r21, %r20, %r19;
	add.s32 	%r22, %r21, 6977678;
	cvt.rn.f32.u32 	%f2, %r22;
	fma.rn.f32 	%f3, %f2, 0f2F800000, 0f2F000000;
	mul.f32 	%f4, %f1, 0fBF000000;
	fma.rn.f32 	%f5, %f1, %f3, %f4;
	mul.wide.s32 	%rd6, %r1, 4;
	add.s64 	%rd7, %rd3, %rd6;
	st.global.f32 	[%rd7], %f5;
$L__BB0_2:
	ret;

}
	// .globl	_Z22initialize_bias_kernelPfi
.visible .entry _Z22initialize_bias_kernelPfi(
	.param .u64 .ptr .align 1 _Z22initialize_bias_kernelPfi_param_0,
	.param .u32 _Z22initialize_bias_kernelPfi_param_1
)
{
	.reg .pred 	%p<2>;
	.reg .b32 	%r<7>;
	.reg .b64 	%rd<5>;

	ld.param.u64 	%rd1, [_Z22initialize_bias_kernelPfi_param_0];
	ld.param.u32 	%r2, [_Z22initialize_bias_kernelPfi_param_1];
	mov.u32 	%r3, %ctaid.x;
	mov.u32 	%r4, %ntid.x;
	mov.u32 	%r5, %tid.x;
	mad.lo.s32 	%r1, %r3, %r4, %r5;
	setp.ge.s32 	%p1, %r1, %r2;
	@%p1 bra 	$L__BB1_2;
	cvta.to.global.u64 	%rd2, %rd1;
	mul.wide.s32 	%rd3, %r1, 4;
	add.s64 	%rd4, %rd2, %rd3;
	mov.b32 	%r6, 0;
	st.global.u32 	[%rd4], %r6;
$L__BB1_2:
	ret;

}
	// .globl	_Z11relu_kernelPfi
.visible .entry _Z11relu_kernelPfi(
	.param .u64 .ptr .align 1 _Z11relu_kernelPfi_param_0,
	.param .u32 _Z11relu_kernelPfi_param_1
)
{
	.reg .pred 	%p<2>;
	.reg .b32 	%r<6>;
	.reg .b32 	%f<3>;
	.reg .b64 	%rd<5>;

	ld.param.u64 	%rd1, [_Z11relu_kernelPfi_param_0];
	ld.param.u32 	%r2, [_Z11relu_kernelPfi_param_1];
	mov.u32 	%r3, %ctaid.x;
	mov.u32 	%r4, %ntid.x;
	mov.u32 	%r5, %tid.x;
	mad.lo.s32 	%r1, %r3, %r4, %r5;
	setp.ge.s32 	%p1, %r1, %r2;
	@%p1 bra 	$L__BB2_2;
	cvta.to.global.u64 	%rd2, %rd1;
	mul.wide.s32 	%rd3, %r1, 4;
	add.s64 	%rd4, %rd2, %rd3;
	ld.global.f32 	%f1, [%rd4];
	max.f32 	%f2, %f1, 0f00000000;
	st.global.f32 	[%rd4], %f2;
$L__BB2_2:
	ret;

}
	// .globl	_Z14softmax_kernelPfi
.visible .entry _Z14softmax_kernelPfi(
	.param .u64 .ptr .align 1 _Z14softmax_kernelPfi_param_0,
	.param .u32 _Z14softmax_kernelPfi_param_1
)
{
	.reg .pred 	%p<8>;
	.reg .b32 	%r<22>;
	.reg .b32 	%f<38>;
	.reg .b64 	%rd<9>;
	// demoted variable
	.shared .align 4 .f32 _ZZ14softmax_kernelPfiE7max_val;
	// demoted variable
	.shared .align 4 .f32 _ZZ14softmax_kernelPfiE3sum;
	ld.param.u64 	%rd2, [_Z14softmax_kernelPfi_param_0];
	ld.param.u32 	%r14, [_Z14softmax_kernelPfi_param_1];
	cvta.to.global.u64 	%rd1, %rd2;
	mov.u32 	%r21, %tid.x;
	setp.ge.s32 	%p1, %r21, %r14;
	mov.f32 	%f35, 0fFF800000;
	@%p1 bra 	$L__BB3_3;
	mov.f32 	%f35, 0fFF800000;
	mov.u32 	%r2, %ntid.x;
	mov.u32 	%r18, %r21;
$L__BB3_2:
	mul.wide.s32 	%rd3, %r18, 4;
	add.s64 	%rd4, %rd1, %rd3;
	ld.global.f32 	%f11, [%rd4];
	max.f32 	%f35, %f35, %f11;
	add.s32 	%r18, %r18, %r2;
	setp.lt.s32 	%p2, %r18, %r14;
	@%p2 bra 	$L__BB3_2;
$L__BB3_3:
	ld.shared.u32 	%r19, [_ZZ14softmax_kernelPfiE7max_val];
$L__BB3_4:
	mov.b32 	%f12, %r19;
	max.f32 	%f13, %f35, %f12;
	mov.b32 	%r15, %f13;
	atom.relaxed.shared.cas.b32 	%r7, [_ZZ14softmax_kernelPfiE7max_val], %r19, %r15;
	setp.ne.s32 	%p3, %r19, %r7;
	mov.u32 	%r19, %r7;
	@%p3 bra 	$L__BB3_4;
	setp.ge.s32 	%p4, %r21, %r14;
	bar.sync 	0;
	mov.f32 	%f37, 0f00000000;
	@%p4 bra 	$L__BB3_8;
	ld.shared.f32 	%f4, [_ZZ14softmax_kernelPfiE7max_val];
	mov.f32 	%f37, 0f00000000;
	mov.u32 	%r8, %ntid.x;
	mov.u32 	%r20, %r21;
$L__BB3_7:
	mul.wide.s32 	%rd5, %r20, 4;
	add.s64 	%rd6, %rd1, %rd5;
	ld.global.f32 	%f16, [%rd6];
	sub.f32 	%f17, %f16, %f4;
	fma.rn.f32 	%f18, %f17, 0f3BBB989D, 0f3F000000;
	cvt.sat.f32.f32 	%f19, %f18;
	mov.f32 	%f20, 0f4B400001;
	mov.f32 	%f21, 0f437C0000;
	fma.rm.f32 	%f22, %f19, %f21, %f20;
	add.f32 	%f23, %f22, 0fCB40007F;
	neg.f32 	%f24, %f23;
	fma.rn.f32 	%f25, %f17, 0f3FB8AA3B, %f24;
	fma.rn.f32 	%f26, %f17, 0f32A57060, %f25;
	mov.b32 	%r16, %f22;
	shl.b32 	%r17, %r16, 23;
	mov.b32 	%f27, %r17;
	ex2.approx.ftz.f32 	%f28, %f26;
	mul.f32 	%f29, %f28, %f27;
	st.global.f32 	[%rd6], %f29;
	add.f32 	%f37, %f37, %f29;
	add.s32 	%r20, %r20, %r8;
	setp.lt.s32 	%p5, %r20, %r14;
	@%p5 bra 	$L__BB3_7;
$L__BB3_8:
	setp.ge.s32 	%p6, %r21, %r14;
	atom.shared.add.f32 	%f30, [_ZZ14softmax_kernelPfiE3sum], %f37;
	bar.sync 	0;
	@%p6 bra 	$L__BB3_11;
	ld.shared.f32 	%f8, [_ZZ14softmax_kernelPfiE3sum];
	mov.u32 	%r11, %ntid.x;
$L__BB3_10:
	mul.wide.s32 	%rd7, %r21, 4;
	add.s64 	%rd8, %rd1, %rd7;
	ld.global.f32 	%f31, [%rd8];
	div.rn.f32 	%f32, %f31, %f8;
	max.f32 	%f33, %f32, 0f33D6BF95;
	st.global.f32 	[%rd8], %f33;
	add.s32 	%r21, %r21, %r11;
	setp.lt.s32 	%p7, %r21, %r14;
	@%p7 bra 	$L__BB3_10;
$L__BB3_11:
	ret;

}
	// .globl	_Z14forward_kernelPfS_S_S_S_S_S_iii
.visible .entry _Z14forward_kernelPfS_S_S_S_S_S_iii(
	.param .u64 .ptr .align 1 _Z14forward_kernelPfS_S_S_S_S_S_iii_param_0,
	.param .u64 .ptr .align 1 _Z14forward_kernelPfS_S_S_S_S_S_iii_param_1,
	.param .u64 .ptr .align 1 _Z14forward_kernelPfS_S_S_S_S_S_iii_param_2,
	.param .u64 .ptr .align 1 _Z14forward_kernelPfS_S_S_S_S_S_iii_param_3,
	.param .u64 .ptr .align 1 _Z14forward_kernelPfS_S_S_S_S_S_iii_param_4,
	.param .u64 .ptr .align 1 _Z14forward_kernelPfS_S_S_S_S_S_iii_param_5,
	.param .u64 .ptr .align 1 _Z14forward_kernelPfS_S_S_S_S_S_iii_param_6,
	.param .u32 _Z14forward_kernelPfS_S_S_S_S_S_iii_param_7,
	.param .u32 _Z14forward_kernelPfS_S_S_S_S_S_iii_param_8,
	.param .u32 _Z14forward_kernelPfS_S_S_S_S_S_iii_param_9
)
{
	.reg .pred 	%p<21>;
	.reg .b32 	%r<70>;
	.reg .b32 	%f<228>;
	.reg .b64 	%rd<64>;

	ld.param.u64 	%rd21, [_Z14forward_kernelPfS_S_S_S_S_S_iii_param_0];
	ld.param.u64 	%rd18, [_Z14forward_kernelPfS_S_S_S_S_S_iii_param_1];
	ld.param.u64 	%rd22, [_Z14forward_kernelPfS_S_S_S_S_S_iii_param_2];
	ld.param.u64 	%rd19, [_Z14forward_kernelPfS_S_S_S_S_S_iii_param_3];
	ld.param.u64 	%rd23, [_Z14forward_kernelPfS_S_S_S_S_S_iii_param_4];
	ld.param.u64 	%rd24, [_Z14forward_kernelPfS_S_S_S_S_S_iii_param_5];
	ld.param.u64 	%rd20, [_Z14forward_kernelPfS_S_S_S_S_S_iii_param_6];
	ld.param.u32 	%r44, [_Z14forward_kernelPfS_S_S_S_S_S_iii_param_7];
	ld.param.u32 	%r45, [_Z14forward_kernelPfS_S_S_S_S_S_iii_param_8];
	ld.param.u32 	%r46, [_Z14forward_kernelPfS_S_S_S_S_S_iii_param_9];
	cvta.to.global.u64 	%rd1, %rd23;
	cvta.to.global.u64 	%rd2, %rd21;
	cvta.to.global.u64 	%rd3, %rd22;
	cvta.to.global.u64 	%rd4, %rd24;
	mov.u32 	%r47, %ctaid.x;
	mov.u32 	%r48, %ntid.x;
	mov.u32 	%r49, %tid.x;
	mad.lo.s32 	%r1, %r47, %r48, %r49;
	setp.ge.s32 	%p1, %r1, %r45;
	@%p1 bra 	$L__BB4_15;
	setp.lt.s32 	%p2, %r44, 1;
	mov.f32 	%f218, 0f00000000;
	@%p2 bra 	$L__BB4_14;
	mul.lo.s32 	%r2, %r44, %r1;
	and.b32  	%r3, %r44, 15;
	setp.lt.u32 	%p3, %r44, 16;
	mov.f32 	%f218, 0f00000000;
	mov.b32 	%r59, 0;
	@%p3 bra 	$L__BB4_5;
	and.b32  	%r59, %r44, 2147483632;
	neg.s32 	%r57, %r59;
	add.s64 	%rd60, %rd1, 32;
	mov.f32 	%f218, 0f00000000;
	mov.u32 	%r56, %r2;
$L__BB4_4:
	.pragma "nounroll";
	mul.wide.s32 	%rd25, %r56, 4;
	add.s64 	%rd26, %rd2, %rd25;
	ld.global.f32 	%f31, [%rd26];
	ld.global.f32 	%f32, [%rd60+-32];
	fma.rn.f32 	%f33, %f31, %f32, %f218;
	ld.global.f32 	%f34, [%rd26+4];
	ld.global.f32 	%f35, [%rd60+-28];
	fma.rn.f32 	%f36, %f34, %f35, %f33;
	ld.global.f32 	%f37, [%rd26+8];
	ld.global.f32 	%f38, [%rd60+-24];
	fma.rn.f32 	%f39, %f37, %f38, %f36;
	ld.global.f32 	%f40, [%rd26+12];
	ld.global.f32 	%f41, [%rd60+-20];
	fma.rn.f32 	%f42, %f40, %f41, %f39;
	ld.global.f32 	%f43, [%rd26+16];
	ld.global.f32 	%f44, [%rd60+-16];
	fma.rn.f32 	%f45, %f43, %f44, %f42;
	ld.global.f32 	%f46, [%rd26+20];
	ld.global.f32 	%f47, [%rd60+-12];
	fma.rn.f32 	%f48, %f46, %f47, %f45;
	ld.global.f32 	%f49, [%rd26+24];
	ld.global.f32 	%f50, [%rd60+-8];
	fma.rn.f32 	%f51, %f49, %f50, %f48;
	ld.global.f32 	%f52, [%rd26+28];
	ld.global.f32 	%f53, [%rd60+-4];
	fma.rn.f32 	%f54, %f52, %f53, %f51;
	ld.global.f32 	%f55, [%rd26+32];
	ld.global.f32 	%f56, [%rd60];
	fma.rn.f32 	%f57, %f55, %f56, %f54;
	ld.global.f32 	%f58, [%rd26+36];
	ld.global.f32 	%f59, [%rd60+4];
	fma.rn.f32 	%f60, %f58, %f59, %f57;
	ld.global.f32 	%f61, [%rd26+40];
	ld.global.f32 	%f62, [%rd60+8];
	fma.rn.f32 	%f63, %f61, %f62, %f60;
	ld.global.f32 	%f64, [%rd26+44];
	ld.global.f32 	%f65, [%rd60+12];
	fma.rn.f32 	%f66, %f64, %f65, %f63;
	ld.global.f32 	%f67, [%rd26+48];
	ld.global.f32 	%f68, [%rd60+16];
	fma.rn.f32 	%f69, %f67, %f68, %f66;
	ld.global.f32 	%f70, [%rd26+52];
	ld.global.f32 	%f71, [%rd60+20];
	fma.rn.f32 	%f72, %f70, %f71, %f69;
	ld.global.f32 	%f73, [%rd26+56];
	ld.global.f32 	%f74, [%rd60+24];
	fma.rn.f32 	%f75, %f73, %f74, %f72;
	ld.global.f32 	%f76, [%rd26+60];
	ld.global.f32 	%f77, [%rd60+28];
	fma.rn.f32 	%f218, %f76, %f77, %f75;
	add.s32 	%r57, %r57, 16;
	add.s32 	%r56, %r56, 16;
	add.s64 	%rd60, %rd60, 64;
	setp.ne.s32 	%p4, %r57, 0;
	@%p4 bra 	$L__BB4_4;
$L__BB4_5:
	setp.eq.s32 	%p5, %r3, 0;
	@%p5 bra 	$L__BB4_14;
	and.b32  	%r11, %r44, 7;
	setp.lt.u32 	%p6, %r3, 8;
	@%p6 bra 	$L__BB4_8;
	add.s32 	%r51, %r59, %r2;
	mul.wide.s32 	%rd27, %r51, 4;
	add.s64 	%rd28, %rd2, %rd27;
	ld.global.f32 	%f79, [%rd28];
	mul.wide.u32 	%rd29, %r59, 4;
	add.s64 	%rd30, %rd1, %rd29;
	ld.global.f32 	%f80, [%rd30];
	fma.rn.f32 	%f81, %f79, %f80, %f218;
	ld.global.f32 	%f82, [%rd28+4];
	ld.global.f32 	%f83, [%rd30+4];
	fma.rn.f32 	%f84, %f82, %f83, %f81;
	ld.global.f32 	%f85, [%rd28+8];
	ld.global.f32 	%f86, [%rd30+8];
	fma.rn.f32 	%f87, %f85, %f86, %f84;
	ld.global.f32 	%f88, [%rd28+12];
	ld.global.f32 	%f89, [%rd30+12];
	fma.rn.f32 	%f90, %f88, %f89, %f87;
	ld.global.f32 	%f91, [%rd28+16];
	ld.global.f32 	%f92, [%rd30+16];
	fma.rn.f32 	%f93, %f91, %f92, %f90;
	ld.global.f32 	%f94, [%rd28+20];
	ld.global.f32 	%f95, [%rd30+20];
	fma.rn.f32 	%f96, %f94, %f95, %f93;
	ld.global.f32 	%f97, [%rd28+24];
	ld.global.f32 	%f98, [%rd30+24];
	fma.rn.f32 	%f99, %f97, %f98, %f96;
	ld.global.f32 	%f100, [%rd28+28];
	ld.global.f32 	%f101, [%rd30+28];
	fma.rn.f32 	%f218, %f100, %f101, %f99;
	add.s32 	%r59, %r59, 8;
$L__BB4_8:
	setp.eq.s32 	%p7, %r11, 0;
	@%p7 bra 	$L__BB4_14;
	and.b32  	%r14, %r44, 3;
	setp.lt.u32 	%p8, %r11, 4;
	@%p8 bra 	$L__BB4_11;
	add.s32 	%r52, %r59, %r2;
	mul.wide.s32 	%rd31, %r52, 4;
	add.s64 	%rd32, %rd2, %rd31;
	ld.global.f32 	%f103, [%rd32];
	mul.wide.u32 	%rd33, %r59, 4;
	add.s64 	%rd34, %rd1, %rd33;
	ld.global.f32 	%f104, [%rd34];
	fma.rn.f32 	%f105, %f103, %f104, %f218;
	ld.global.f32 	%f106, [%rd32+4];
	ld.global.f32 	%f107, [%rd34+4];
	fma.rn.f32 	%f108, %f106, %f107, %f105;
	ld.global.f32 	%f109, [%rd32+8];
	ld.global.f32 	%f110, [%rd34+8];
	fma.rn.f32 	%f111, %f109, %f110, %f108;
	ld.global.f32 	%f112, [%rd32+12];
	ld.global.f32 	%f113, [%rd34+12];
	fma.rn.f32 	%f218, %f112, %f113, %f111;
	add.s32 	%r59, %r59, 4;
$L__BB4_11:
	setp.eq.s32 	%p9, %r14, 0;
	@%p9 bra 	$L__BB4_14;
	mul.wide.u32 	%rd35, %r59, 4;
	add.s64 	%rd61, %rd1, %rd35;
	add.s32 	%r62, %r59, %r2;
	neg.s32 	%r61, %r14;
$L__BB4_13:
	.pragma "nounroll";
	mul.wide.s32 	%rd36, %r62, 4;
	add.s64 	%rd37, %rd2, %rd36;
	ld.global.f32 	%f114, [%rd37];
	ld.global.f32 	%f115, [%rd61];
	fma.rn.f32 	%f218, %f114, %f115, %f218;
	add.s64 	%rd61, %rd61, 4;
	add.s32 	%r62, %r62, 1;
	add.s32 	%r61, %r61, 1;
	setp.ne.s32 	%p10, %r61, 0;
	@%p10 bra 	$L__BB4_13;
$L__BB4_14:
	cvta.to.global.u64 	%rd38, %rd18;
	mul.wide.s32 	%rd39, %r1, 4;
	add.s64 	%rd40, %rd38, %rd39;
	ld.global.f32 	%f116, [%rd40];
	add.f32 	%f117, %f218, %f116;
	max.f32 	%f118, %f117, 0f00000000;
	add.s64 	%rd41, %rd4, %rd39;
	st.global.f32 	[%rd41], %f118;
$L__BB4_15:
	bar.sync 	0;
	setp.ge.s32 	%p11, %r1, %r46;
	@%p11 bra 	$L__BB4_30;
	setp.lt.s32 	%p12, %r45, 1;
	mov.f32 	%f227, 0f00000000;
	@%p12 bra 	$L__BB4_29;
	mul.lo.s32 	%r23, %r45, %r1;
	and.b32  	%r24, %r45, 15;
	setp.lt.u32 	%p13, %r45, 16;
	mov.f32 	%f227, 0f00000000;
	mov.b32 	%r66, 0;
	@%p13 bra 	$L__BB4_20;
	and.b32  	%r66, %r45, 2147483632;
	neg.s32 	%r64, %r66;
	add.s64 	%rd11, %rd3, 32;
	add.s64 	%rd62, %rd4, 32;
	mov.f32 	%f227, 0f00000000;
	mov.u32 	%r63, %r23;
$L__BB4_19:
	.pragma "nounroll";
	mul.wide.s32 	%rd42, %r63, 4;
	add.s64 	%rd43, %rd11, %rd42;
	ld.global.f32 	%f123, [%rd43+-32];
	ld.global.f32 	%f124, [%rd62+-32];
	fma.rn.f32 	%f125, %f123, %f124, %f227;
	ld.global.f32 	%f126, [%rd43+-28];
	ld.global.f32 	%f127, [%rd62+-28];
	fma.rn.f32 	%f128, %f126, %f127, %f125;
	ld.global.f32 	%f129, [%rd43+-24];
	ld.global.f32 	%f130, [%rd62+-24];
	fma.rn.f32 	%f131, %f129, %f130, %f128;
	ld.global.f32 	%f132, [%rd43+-20];
	ld.global.f32 	%f133, [%rd62+-20];
	fma.rn.f32 	%f134, %f132, %f133, %f131;
	ld.global.f32 	%f135, [%rd43+-16];
	ld.global.f32 	%f136, [%rd62+-16];
	fma.rn.f32 	%f137, %f135, %f136, %f134;
	ld.global.f32 	%f138, [%rd43+-12];
	ld.global.f32 	%f139, [%rd62+-12];
	fma.rn.f32 	%f140, %f138, %f139, %f137;
	ld.global.f32 	%f141, [%rd43+-8];
	ld.global.f32 	%f142, [%rd62+-8];
	fma.rn.f32 	%f143, %f141, %f142, %f140;
	ld.global.f32 	%f144, [%rd43+-4];
	ld.global.f32 	%f145, [%rd62+-4];
	fma.rn.f32 	%f146, %f144, %f145, %f143;
	ld.global.f32 	%f147, [%rd43];
	ld.global.f32 	%f148, [%rd62];
	fma.rn.f32 	%f149, %f147, %f148, %f146;
	ld.global.f32 	%f150, [%rd43+4];
	ld.global.f32 	%f151, [%rd62+4];
	fma.rn.f32 	%f152, %f150, %f151, %f149;
	ld.global.f32 	%f153, [%rd43+8];
	ld.global.f32 	%f154, [%rd62+8];
	fma.rn.f32 	%f155, %f153, %f154, %f152;
	ld.global.f32 	%f156, [%rd43+12];
	ld.global.f32 	%f157, [%rd62+12];
	fma.rn.f32 	%f158, %f156, %f157, %f155;
	ld.global.f32 	%f159, [%rd43+16];
	ld.global.f32 	%f160, [%rd62+16];
	fma.rn.f32 	%f161, %f159, %f160, %f158;
	ld.global.f32 	%f162, [%rd43+20];
	ld.global.f32 	%f163, [%rd62+20];
	fma.rn.f32 	%f164, %f162, %f163, %f161;
	ld.global.f32 	%f165, [%rd43+24];
	ld.global.f32 	%f166, [%rd62+24];
	fma.rn.f32 	%f167, %f165, %f166, %f164;
	ld.global.f32 	%f168, [%rd43+28];
	ld.global.f32 	%f169, [%rd62+28];
	fma.rn.f32 	%f227, %f168, %f169, %f167;
	add.s32 	%r64, %r64, 16;
	add.s32 	%r63, %r63, 16;
	add.s64 	%rd62, %rd62, 64;
	setp.ne.s32 	%p14, %r64, 0;
	@%p14 bra 	$L__BB4_19;
$L__BB4_20:
	setp.eq.s32 	%p15, %r24, 0;
	@%p15 bra 	$L__BB4_29;
	and.b32  	%r32, %r45, 7;
	setp.lt.u32 	%p16, %r24, 8;
	@%p16 bra 	$L__BB4_23;
	add.s32 	%r54, %r66, %r23;
	mul.wide.s32 	%rd44, %r54, 4;
	add.s64 	%rd45, %rd3, %rd44;
	ld.global.f32 	%f171, [%rd45];
	mul.wide.u32 	%rd46, %r66, 4;
	add.s64 	%rd47, %rd4, %rd46;
	ld.global.f32 	%f172, [%rd47];
	fma.rn.f32 	%f173, %f171, %f172, %f227;
	ld.global.f32 	%f174, [%rd45+4];
	ld.global.f32 	%f175, [%rd47+4];
	fma.rn.f32 	%f176, %f174, %f175, %f173;
	ld.global.f32 	%f177, [%rd45+8];
	ld.global.f32 	%f178, [%rd47+8];
	fma.rn.f32 	%f179, %f177, %f178, %f176;
	ld.global.f32 	%f180, [%rd45+12];
	ld.global.f32 	%f181, [%rd47+12];
	fma.rn.f32 	%f182, %f180, %f181, %f179;
	ld.global.f32 	%f183, [%rd45+16];
	ld.global.f32 	%f184, [%rd47+16];
	fma.rn.f32 	%f185, %f183, %f184, %f182;
	ld.global.f32 	%f186, [%rd45+20];
	ld.global.f32 	%f187, [%rd47+20];
	fma.rn.f32 	%f188, %f186, %f187, %f185;
	ld.global.f32 	%f189, [%rd45+24];
	ld.global.f32 	%f190, [%rd47+24];
	fma.rn.f32 	%f191, %f189, %f190, %f188;
	ld.global.f32 	%f192, [%rd45+28];
	ld.global.f32 	%f193, [%rd47+28];
	fma.rn.f32 	%f227, %f192, %f193, %f191;
	add.s32 	%r66, %r66, 8;
$L__BB4_23:
	setp.eq.s32 	%p17, %r32, 0;
	@%p17 bra 	$L__BB4_29;
	and.b32  	%r35, %r45, 3;
	setp.lt.u32 	%p18, %r32, 4;
	@%p18 bra 	$L__BB4_26;
	add.s32 	%r55, %r66, %r23;
	mul.wide.s32 	%rd48, %r55, 4;
	add.s64 	%rd49, %rd3, %rd48;
	ld.global.f32 	%f195, [%rd49];
	mul.wide.u32 	%rd50, %r66, 4;
	add.s64 	%rd51, %rd4, %rd50;
	ld.global.f32 	%f196, [%rd51];
	fma.rn.f32 	%f197, %f195, %f196, %f227;
	ld.global.f32 	%f198, [%rd49+4];
	ld.global.f32 	%f199, [%rd51+4];
	fma.rn.f32 	%f200, %f198, %f199, %f197;
	ld.global.f32 	%f201, [%rd49+8];
	ld.global.f32 	%f202, [%rd51+8];
	fma.rn.f32 	%f203, %f201, %f202, %f200;
	ld.global.f32 	%f204, [%rd49+12];
	ld.global.f32 	%f205, [%rd51+12];
	fma.rn.f32 	%f227, %f204, %f205, %f203;
	add.s32 	%r66, %r66, 4;
$L__BB4_26:
	setp.eq.s32 	%p19, %r35, 0;
	@%p19 bra 	$L__BB4_29;
	mul.wide.u32 	%rd52, %r66, 4;
	add.s64 	%rd63, %rd4, %rd52;
	add.s32 	%r69, %r66, %r23;
	neg.s32 	%r68, %r35;
$L__BB4_28:
	.pragma "nounroll";
	mul.wide.s32 	%rd53, %r69, 4;
	add.s64 	%rd54, %rd3, %rd53;
	ld.global.f32 	%f206, [%rd54];
	ld.global.f32 	%f207, [%rd63];
	fma.rn.f32 	%f227, %f206, %f207, %f227;
	add.s64 	%rd63, %rd63, 4;
	add.s32 	%r69, %r69, 1;
	add.s32 	%r68, %r68, 1;
	setp.ne.s32 	%p20, %r68, 0;
	@%p20 bra 	$L__BB4_28;
$L__BB4_29:
	cvta.to.global.u64 	%rd55, %rd19;
	mul.wide.s32 	%rd56, %r1, 4;
	add.s64 	%rd57, %rd55, %rd56;
	ld.global.f32 	%f208, [%rd57];
	add.f32 	%f209, %f227, %f208;
	cvta.to.global.u64 	%rd58, %rd20;
	add.s64 	%rd59, %rd58, %rd56;
	st.global.f32 	[%rd59], %f209;
$L__BB4_30:
	ret;

}
	// .globl	_Z15backward_kernelPfS_S_S_iS_S_S_S_iii
.visible .entry _Z15backward_kernelPfS_S_S_iS_S_S_S_iii(
	.param .u64 .ptr .align 1 _Z15backward_kernelPfS_S_S_iS_S_S_S_iii_param_0,
	.param .u64 .ptr .align 1 _Z15backward_kernelPfS_S_S_iS_S_S_S_iii_param_1,
	.param .u64 .ptr .align 1 _Z15backward_kernelPfS_S_S_iS_S_S_S_iii_param_2,
	.param .u64 .ptr .align 1 _Z15backward_kernelPfS_S_S_iS_S_S_S_iii_param_3,
	.param .u32 _Z15backward_kernelPfS_S_S_iS_S_S_S_iii_param_4,
	.param .u64 .ptr .align 1 _Z15backward_kernelPfS_S_S_iS_S_S_S_iii_param_5,
	.param .u64 .ptr .align 1 _Z15backward_kernelPfS_S_S_iS_S_S_S_iii_param_6,
	.param .u64 .ptr .align 1 _Z15backward_kernelPfS_S_S_iS_S_S_S_iii_param_7,
	.param .u64 .ptr .align 1 _Z15backward_kernelPfS_S_S_iS_S_S_S_iii_param_8,
	.param .u32 _Z15backward_kernelPfS_S_S_iS_S_S_S_iii_param_9,
	.param .u32 _Z15backward_kernelPfS_S_S_iS_S_S_S_iii_param_10,
	.param .u32 _Z15backward_kernelPfS_S_S_iS_S_S_S_iii_param_11
)
{
	.reg .pred 	%p<25>;
	.reg .b32 	%r<101>;
	.reg .b32 	%f<180>;
	.reg .b64 	%rd<87>;
	// demoted variable
	.shared .align 4 .b8 _ZZ15backward_kernelPfS_S_S_iS_S_S_S_iiiE11grad_output[40];
	ld.param.u64 	%rd16, [_Z15backward_kernelPfS_S_S_iS_S_S_S_iii_param_0];
	ld.param.u64 	%rd17, [_Z15backward_kernelPfS_S_S_iS_S_S_S_iii_param_1];
	ld.param.u64 	%rd18, [_Z15backward_kernelPfS_S_S_iS_S_S_S_iii_param_2];
	ld.param.u64 	%rd12, [_Z15backward_kernelPfS_S_S_iS_S_S_S_iii_param_3];
	ld.param.u32 	%r50, [_Z15backward_kernelPfS_S_S_iS_S_S_S_iii_param_4];
	ld.param.u64 	%rd19, [_Z15backward_kernelPfS_S_S_iS_S_S_S_iii_param_5];
	ld.param.u64 	%rd13, [_Z15backward_kernelPfS_S_S_iS_S_S_S_iii_param_6];
	ld.param.u64 	%rd14, [_Z15backward_kernelPfS_S_S_iS_S_S_S_iii_param_7];
	ld.param.u64 	%rd15, [_Z15backward_kernelPfS_S_S_iS_S_S_S_iii_param_8];
	ld.param.u32 	%r51, [_Z15backward_kernelPfS_S_S_iS_S_S_S_iii_param_9];
	ld.param.u32 	%r52, [_Z15backward_kernelPfS_S_S_iS_S_S_S_iii_param_10];
	ld.param.u32 	%r53, [_Z15backward_kernelPfS_S_S_iS_S_S_S_iii_param_11];
	cvta.to.global.u64 	%rd1, %rd16;
	cvta.to.global.u64 	%rd2, %rd19;
	cvta.to.global.u64 	%rd3, %rd17;
	cvta.to.global.u64 	%rd4, %rd18;
	mov.u32 	%r54, %ctaid.x;
	mov.u32 	%r55, %ntid.x;
	mov.u32 	%r56, %tid.x;
	mad.lo.s32 	%r1, %r54, %r55, %r56;
	setp.ge.s32 	%p1, %r1, %r53;
	shl.b32 	%r57, %r1, 2;
	mov.u32 	%r58, _ZZ15backward_kernelPfS_S_S_iS_S_S_S_iiiE11grad_output;
	add.s32 	%r2, %r58, %r57;
	@%p1 bra 	$L__BB5_3;
	cvta.to.global.u64 	%rd20, %rd12;
	mul.wide.s32 	%rd21, %r1, 4;
	add.s64 	%rd22, %rd20, %rd21;
	ld.global.f32 	%f15, [%rd22];
	st.shared.f32 	[%r2], %f15;
	setp.ne.s32 	%p2, %r1, %r50;
	@%p2 bra 	$L__BB5_3;
	shl.b32 	%r59, %r50, 2;
	add.s32 	%r61, %r58, %r59;
	ld.shared.f32 	%f16, [%r61];
	add.f32 	%f17, %f16, 0fBF800000;
	st.shared.f32 	[%r61], %f17;
$L__BB5_3:
	bar.sync 	0;
	mul.lo.s32 	%r62, %r53, %r52;
	setp.ge.s32 	%p3, %r1, %r62;
	@%p3 bra 	$L__BB5_5;
	div.s32 	%r63, %r1, %r52;
	mul.lo.s32 	%r64, %r63, %r52;
	sub.s32 	%r65, %r1, %r64;
	shl.b32 	%r66, %r63, 2;
	add.s32 	%r68, %r58, %r66;
	ld.shared.f32 	%f18, [%r68];
	mul.wide.s32 	%rd23, %r65, 4;
	add.s64 	%rd24, %rd4, %rd23;
	ld.global.f32 	%f19, [%rd24];
	mul.f32 	%f20, %f18, %f19;
	cvta.to.global.u64 	%rd25, %rd13;
	mul.wide.s32 	%rd26, %r1, 4;
	add.s64 	%rd27, %rd25, %rd26;
	st.global.f32 	[%rd27], %f20;
$L__BB5_5:
	setp.ge.s32 	%p4, %r1, %r53;
	@%p4 bra 	$L__BB5_7;
	ld.shared.f32 	%f21, [%r2];
	cvta.to.global.u64 	%rd28, %rd15;
	mul.wide.s32 	%rd29, %r1, 4;
	add.s64 	%rd30, %rd28, %rd29;
	st.global.f32 	[%rd30], %f21;
$L__BB5_7:
	bar.sync 	0;
	setp.ge.s32 	%p5, %r1, %r52;
	@%p5 bra 	$L__BB5_35;
	setp.lt.s32 	%p6, %r53, 1;
	mov.f32 	%f179, 0f00000000;
	@%p6 bra 	$L__BB5_21;
	and.b32  	%r3, %r53, 15;
	setp.lt.u32 	%p7, %r53, 16;
	mov.f32 	%f179, 0f00000000;
	mov.b32 	%r89, 0;
	@%p7 bra 	$L__BB5_12;
	and.b32  	%r89, %r53, 2147483632;
	neg.s32 	%r87, %r89;
	add.s32 	%r85, %r58, 32;
	shl.b32 	%r6, %r52, 4;
	mov.f32 	%f179, 0f00000000;
	mul.wide.s32 	%rd33, %r52, 4;
	mov.u32 	%r86, %r1;
$L__BB5_11:
	.pragma "nounroll";
	ld.shared.f32 	%f26, [%r85+-32];
	mul.wide.s32 	%rd31, %r86, 4;
	add.s64 	%rd32, %rd1, %rd31;
	ld.global.f32 	%f27, [%rd32];
	fma.rn.f32 	%f28, %f26, %f27, %f179;
	ld.shared.f32 	%f29, [%r85+-28];
	add.s64 	%rd34, %rd32, %rd33;
	ld.global.f32 	%f30, [%rd34];
	fma.rn.f32 	%f31, %f29, %f30, %f28;
	ld.shared.f32 	%f32, [%r85+-24];
	add.s64 	%rd35, %rd34, %rd33;
	ld.global.f32 	%f33, [%rd35];
	fma.rn.f32 	%f34, %f32, %f33, %f31;
	ld.shared.f32 	%f35, [%r85+-20];
	add.s64 	%rd36, %rd35, %rd33;
	ld.global.f32 	%f36, [%rd36];
	fma.rn.f32 	%f37, %f35, %f36, %f34;
	ld.shared.f32 	%f38, [%r85+-16];
	add.s64 	%rd37, %rd36, %rd33;
	ld.global.f32 	%f39, [%rd37];
	fma.rn.f32 	%f40, %f38, %f39, %f37;
	ld.shared.f32 	%f41, [%r85+-12];
	add.s64 	%rd38, %rd37, %rd33;
	ld.global.f32 	%f42, [%rd38];
	fma.rn.f32 	%f43, %f41, %f42, %f40;
	ld.shared.f32 	%f44, [%r85+-8];
	add.s64 	%rd39, %rd38, %rd33;
	ld.global.f32 	%f45, [%rd39];
	fma.rn.f32 	%f46, %f44, %f45, %f43;
	ld.shared.f32 	%f47, [%r85+-4];
	add.s64 	%rd40, %rd39, %rd33;
	ld.global.f32 	%f48, [%rd40];
	fma.rn.f32 	%f49, %f47, %f48, %f46;
	ld.shared.f32 	%f50, [%r85];
	add.s64 	%rd41, %rd40, %rd33;
	ld.global.f32 	%f51, [%rd41];
	fma.rn.f32 	%f52, %f50, %f51, %f49;
	ld.shared.f32 	%f53, [%r85+4];
	add.s64 	%rd42, %rd41, %rd33;
	ld.global.f32 	%f54, [%rd42];
	fma.rn.f32 	%f55, %f53, %f54, %f52;
	ld.shared.f32 	%f56, [%r85+8];
	add.s64 	%rd43, %rd42, %rd33;
	ld.global.f32 	%f57, [%rd43];
	fma.rn.f32 	%f58, %f56, %f57, %f55;
	ld.shared.f32 	%f59, [%r85+12];
	add.s64 	%rd44, %rd43, %rd33;
	ld.global.f32 	%f60, [%rd44];
	fma.rn.f32 	%f61, %f59, %f60, %f58;
	ld.shared.f32 	%f62, [%r85+16];
	add.s64 	%rd45, %rd44, %rd33;
	ld.global.f32 	%f63, [%rd45];
	fma.rn.f32 	%f64, %f62, %f63, %f61;
	ld.shared.f32 	%f65, [%r85+20];
	add.s64 	%rd46, %rd45, %rd33;
	ld.global.f32 	%f66, [%rd46];
	fma.rn.f32 	%f67, %f65, %f66, %f64;
	ld.shared.f32 	%f68, [%r85+24];
	add.s64 	%rd47, %rd46, %rd33;
	ld.global.f32 	%f69, [%rd47];
	fma.rn.f32 	%f70, %f68, %f69, %f67;
	ld.shared.f32 	%f71, [%r85+28];
	add.s64 	%rd48, %rd47, %rd33;
	ld.global.f32 	%f72, [%rd48];
	fma.rn.f32 	%f179, %f71, %f72, %f70;
	add.s32 	%r87, %r87, 16;
	add.s32 	%r86, %r86, %r6;
	add.s32 	%r85, %r85, 64;
	setp.ne.s32 	%p8, %r87, 0;
	@%p8 bra 	$L__BB5_11;
$L__BB5_12:
	setp.eq.s32 	%p9, %r3, 0;
	@%p9 bra 	$L__BB5_21;
	and.b32  	%r14, %r53, 7;
	setp.lt.u32 	%p10, %r3, 8;
	@%p10 bra 	$L__BB5_15;
	shl.b32 	%r72, %r89, 2;
	add.s32 	%r74, %r58, %r72;
	ld.shared.f32 	%f74, [%r74];
	mad.lo.s32 	%r75, %r89, %r52, %r1;
	mul.wide.s32 	%rd49, %r75, 4;
	add.s64 	%rd50, %rd1, %rd49;
	ld.global.f32 	%f75, [%rd50];
	fma.rn.f32 	%f76, %f74, %f75, %f179;
	ld.shared.f32 	%f77, [%r74+4];
	mul.wide.s32 	%rd51, %r52, 4;
	add.s64 	%rd52, %rd50, %rd51;
	ld.global.f32 	%f78, [%rd52];
	fma.rn.f32 	%f79, %f77, %f78, %f76;
	ld.shared.f32 	%f80, [%r74+8];
	add.s64 	%rd53, %rd52, %rd51;
	ld.global.f32 	%f81, [%rd53];
	fma.rn.f32 	%f82, %f80, %f81, %f79;
	ld.shared.f32 	%f83, [%r74+12];
	add.s64 	%rd54, %rd53, %rd51;
	ld.global.f32 	%f84, [%rd54];
	fma.rn.f32 	%f85, %f83, %f84, %f82;
	ld.shared.f32 	%f86, [%r74+16];
	add.s64 	%rd55, %rd54, %rd51;
	ld.global.f32 	%f87, [%rd55];
	fma.rn.f32 	%f88, %f86, %f87, %f85;
	ld.shared.f32 	%f89, [%r74+20];
	add.s64 	%rd56, %rd55, %rd51;
	ld.global.f32 	%f90, [%rd56];
	fma.rn.f32 	%f91, %f89, %f90, %f88;
	ld.shared.f32 	%f92, [%r74+24];
	add.s64 	%rd57, %rd56, %rd51;
	ld.global.f32 	%f93, [%rd57];
	fma.rn.f32 	%f94, %f92, %f93, %f91;
	ld.shared.f32 	%f95, [%r74+28];
	add.s64 	%rd58, %rd57, %rd51;
	ld.global.f32 	%f96, [%rd58];
	fma.rn.f32 	%f179, %f95, %f96, %f94;
	add.s32 	%r89, %r89, 8;
$L__BB5_15:
	setp.eq.s32 	%p11, %r14, 0;
	@%p11 bra 	$L__BB5_21;
	and.b32  	%r17, %r53, 3;
	setp.lt.u32 	%p12, %r14, 4;
	@%p12 bra 	$L__BB5_18;
	shl.b32 	%r76, %r89, 2;
	add.s32 	%r78, %r58, %r76;
	ld.shared.f32 	%f98, [%r78];
	mad.lo.s32 	%r79, %r89, %r52, %r1;
	mul.wide.s32 	%rd59, %r79, 4;
	add.s64 	%rd60, %rd1, %rd59;
	ld.global.f32 	%f99, [%rd60];
	fma.rn.f32 	%f100, %f98, %f99, %f179;
	ld.shared.f32 	%f101, [%r78+4];
	mul.wide.s32 	%rd61, %r52, 4;
	add.s64 	%rd62, %rd60, %rd61;
	ld.global.f32 	%f102, [%rd62];
	fma.rn.f32 	%f103, %f101, %f102, %f100;
	ld.shared.f32 	%f104, [%r78+8];
	add.s64 	%rd63, %rd62, %rd61;
	ld.global.f32 	%f105, [%rd63];
	fma.rn.f32 	%f106, %f104, %f105, %f103;
	ld.shared.f32 	%f107, [%r78+12];
	add.s64 	%rd64, %rd63, %rd61;
	ld.global.f32 	%f108, [%rd64];
	fma.rn.f32 	%f179, %f107, %f108, %f106;
	add.s32 	%r89, %r89, 4;
$L__BB5_18:
	setp.eq.s32 	%p13, %r17, 0;
	@%p13 bra 	$L__BB5_21;
	mad.lo.s32 	%r93, %r89, %r52, %r1;
	shl.b32 	%r80, %r89, 2;
	add.s32 	%r92, %r58, %r80;
	neg.s32 	%r91, %r17;
$L__BB5_20:
	.pragma "nounroll";
	ld.shared.f32 	%f109, [%r92];
	mul.wide.s32 	%rd65, %r93, 4;
	add.s64 	%rd66, %rd1, %rd65;
	ld.global.f32 	%f110, [%rd66];
	fma.rn.f32 	%f179, %f109, %f110, %f179;
	add.s32 	%r93, %r93, %r52;
	add.s32 	%r92, %r92, 4;
	add.s32 	%r91, %r91, 1;
	setp.ne.s32 	%p14, %r91, 0;
	@%p14 bra 	$L__BB5_20;
$L__BB5_21:
	mul.wide.s32 	%rd67, %r1, 4;
	add.s64 	%rd68, %rd4, %rd67;
	ld.global.f32 	%f111, [%rd68];
	setp.gt.f32 	%p15, %f111, 0f00000000;
	selp.f32 	%f112, 0f3F800000, 0f00000000, %p15;
	mul.f32 	%f14, %f179, %f112;
	setp.lt.s32 	%p16, %r51, 1;
	@%p16 bra 	$L__BB5_34;
	mul.lo.s32 	%r29, %r51, %r1;
	and.b32  	%r30, %r51, 15;
	setp.lt.u32 	%p17, %r51, 16;
	mov.b32 	%r97, 0;
	@%p17 bra 	$L__BB5_25;
	and.b32  	%r97, %r51, 2147483632;
	neg.s32 	%r95, %r97;
	add.s64 	%rd85, %rd3, 32;
	add.s64 	%rd6, %rd2, 32;
	mov.u32 	%r94, %r29;
$L__BB5_24:
	.pragma "nounroll";
	mul.wide.s32 	%rd69, %r94, 4;
	add.s64 	%rd70, %rd6, %rd69;
	ld.global.f32 	%f113, [%rd85+-32];
	mul.f32 	%f114, %f14, %f113;
	st.global.f32 	[%rd70+-32], %f114;
	ld.global.f32 	%f115, [%rd85+-28];
	mul.f32 	%f116, %f14, %f115;
	st.global.f32 	[%rd70+-28], %f116;
	ld.global.f32 	%f117, [%rd85+-24];
	mul.f32 	%f118, %f14, %f117;
	st.global.f32 	[%rd70+-24], %f118;
	ld.global.f32 	%f119, [%rd85+-20];
	mul.f32 	%f120, %f14, %f119;
	st.global.f32 	[%rd70+-20], %f120;
	ld.global.f32 	%f121, [%rd85+-16];
	mul.f32 	%f122, %f14, %f121;
	st.global.f32 	[%rd70+-16], %f122;
	ld.global.f32 	%f123, [%rd85+-12];
	mul.f32 	%f124, %f14, %f123;
	st.global.f32 	[%rd70+-12], %f124;
	ld.global.f32 	%f125, [%rd85+-8];
	mul.f32 	%f126, %f14, %f125;
	st.global.f32 	[%rd70+-8], %f126;
	ld.global.f32 	%f127, [%rd85+-4];
	mul.f32 	%f128, %f14, %f127;
	st.global.f32 	[%rd70+-4], %f128;
	ld.global.f32 	%f129, [%rd85];
	mul.f32 	%f130, %f14, %f129;
	st.global.f32 	[%rd70], %f130;
	ld.global.f32 	%f131, [%rd85+4];
	mul.f32 	%f132, %f14, %f131;
	st.global.f32 	[%rd70+4], %f132;
	ld.global.f32 	%f133, [%rd85+8];
	mul.f32 	%f134, %f14, %f133;
	st.global.f32 	[%rd70+8], %f134;
	ld.global.f32 	%f135, [%rd85+12];
	mul.f32 	%f136, %f14, %f135;
	st.global.f32 	[%rd70+12], %f136;
	ld.global.f32 	%f137, [%rd85+16];
	mul.f32 	%f138, %f14, %f137;
	st.global.f32 	[%rd70+16], %f138;
	ld.global.f32 	%f139, [%rd85+20];
	mul.f32 	%f140, %f14, %f139;
	st.global.f32 	[%rd70+20], %f140;
	ld.global.f32 	%f141, [%rd85+24];
	mul.f32 	%f142, %f14, %f141;
	st.global.f32 	[%rd70+24], %f142;
	ld.global.f32 	%f143, [%rd85+28];
	mul.f32 	%f144, %f14, %f143;
	st.global.f32 	[%rd70+28], %f144;
	add.s32 	%r95, %r95, 16;
	add.s64 	%rd85, %rd85, 64;
	add.s32 	%r94, %r94, 16;
	setp.ne.s32 	%p18, %r95, 0;
	@%p18 bra 	$L__BB5_24;
$L__BB5_25:
	setp.eq.s32 	%p19, %r30, 0;
	@%p19 bra 	$L__BB5_34;
	and.b32  	%r38, %r51, 7;
	setp.lt.u32 	%p20, %r30, 8;
	@%p20 bra 	$L__BB5_28;
	mul.wide.u32 	%rd71, %r97, 4;
	add.s64 	%rd72, %rd3, %rd71;
	ld.global.f32 	%f145, [%rd72];
	mul.f32 	%f146, %f14, %f145;
	add.s32 	%r83, %r97, %r29;
	mul.wide.s32 	%rd73, %r83, 4;
	add.s64 	%rd74, %rd2, %rd73;
	st.global.f32 	[%rd74], %f146;
	ld.global.f32 	%f147, [%rd72+4];
	mul.f32 	%f148, %f14, %f147;
	st.global.f32 	[%rd74+4], %f148;
	ld.global.f32 	%f149, [%rd72+8];
	mul.f32 	%f150, %f14, %f149;
	st.global.f32 	[%rd74+8], %f150;
	ld.global.f32 	%f151, [%rd72+12];
	mul.f32 	%f152, %f14, %f151;
	st.global.f32 	[%rd74+12], %f152;
	ld.global.f32 	%f153, [%rd72+16];
	mul.f32 	%f154, %f14, %f153;
	st.global.f32 	[%rd74+16], %f154;
	ld.global.f32 	%f155, [%rd72+20];
	mul.f32 	%f156, %f14, %f155;
	st.global.f32 	[%rd74+20], %f156;
	ld.global.f32 	%f157, [%rd72+24];
	mul.f32 	%f158, %f14, %f157;
	st.global.f32 	[%rd74+24], %f158;
	ld.global.f32 	%f159, [%rd72+28];
	mul.f32 	%f160, %f14, %f159;
	st.global.f32 	[%rd74+28], %f160;
	add.s32 	%r97, %r97, 8;
$L__BB5_28:
	setp.eq.s32 	%p21, %r38, 0;
	@%p21 bra 	$L__BB5_34;
	and.b32  	%r41, %r51, 3;
	setp.lt.u32 	%p22, %r38, 4;
	@%p22 bra 	$L__BB5_31;
	mul.wide.u32 	%rd75, %r97, 4;
	add.s64 	%rd76, %rd3, %rd75;
	ld.global.f32 	%f161, [%rd76];
	mul.f32 	%f162, %f14, %f161;
	add.s32 	%r84, %r97, %r29;
	mul.wide.s32 	%rd77, %r84, 4;
	add.s64 	%rd78, %rd2, %rd77;
	st.global.f32 	[%rd78], %f162;
	ld.global.f32 	%f163, [%rd76+4];
	mul.f32 	%f164, %f14, %f163;
	st.global.f32 	[%rd78+4], %f164;
	ld.global.f32 	%f165, [%rd76+8];
	mul.f32 	%f166, %f14, %f165;
	st.global.f32 	[%rd78+8], %f166;
	ld.global.f32 	%f167, [%rd76+12];
	mul.f32 	%f168, %f14, %f167;
	st.global.f32 	[%rd78+12], %f168;
	add.s32 	%r97, %r97, 4;
$L__BB5_31:
	setp.eq.s32 	%p23, %r41, 0;
	@%p23 bra 	$L__BB5_34;
	add.s32 	%r100, %r97, %r29;
	mul.wide.u32 	%rd79, %r97, 4;
	add.s64 	%rd86, %rd3, %rd79;
	neg.s32 	%r99, %r41;
$L__BB5_33:
	.pragma "nounroll";
	mul.wide.s32 	%rd80, %r100, 4;
	add.s64 	%rd81, %rd2, %rd80;
	ld.global.f32 	%f169, [%rd86];
	mul.f32 	%f170, %f14, %f169;
	st.global.f32 	[%rd81], %f170;
	add.s32 	%r100, %r100, 1;
	add.s64 	%rd86, %rd86, 4;
	add.s32 	%r99, %r99, 1;
	setp.ne.s32 	%p24, %r99, 0;
	@%p24 bra 	$L__BB5_33;
$L__BB5_34:
	cvta.to.global.u64 	%rd82, %rd14;
	add.s64 	%rd84, %rd82, %rd67;
	st.global.f32 	[%rd84], %f14;
$L__BB5_35:
	ret;

}
	// .globl	_Z21update_weights_kernelPfS_if
.visible .entry _Z21update_weights_kernelPfS_if(
	.param .u64 .ptr .align 1 _Z21update_weights_kernelPfS_if_param_0,
	.param .u64 .ptr .align 1 _Z21update_weights_kernelPfS_if_param_1,
	.param .u32 _Z21update_weights_kernelPfS_if_param_2,
	.param .f32 _Z21update_weights_kernelPfS_if_param_3
)
{
	.reg .pred 	%p<2>;
	.reg .b32 	%r<6>;
	.reg .b32 	%f<6>;
	.reg .b64 	%rd<8>;

	ld.param.u64 	%rd1, [_Z21update_weights_kernelPfS_if_param_0];
	ld.param.u64 	%rd2, [_Z21update_weights_kernelPfS_if_param_1];
	ld.param.u32 	%r2, [_Z21update_weights_kernelPfS_if_param_2];
	ld.param.f32 	%f1, [_Z21update_weights_kernelPfS_if_param_3];
	mov.u32 	%r3, %ctaid.x;
	mov.u32 	%r4, %ntid.x;
	mov.u32 	%r5, %tid.x;
	mad.lo.s32 	%r1, %r3, %r4, %r5;
	setp.ge.s32 	%p1, %r1, %r2;
	@%p1 bra 	$L__BB6_2;
	cvta.to.global.u64 	%rd3, %rd2;
	cvta.to.global.u64 	%rd4, %rd1;
	mul.wide.s32 	%rd5, %r1, 4;
	add.s64 	%rd6, %rd3, %rd5;
	ld.global.f32 	%f2, [%rd6];
	mul.f32 	%f3, %f1, %f2;
	add.s64 	%rd7, %rd4, %rd5;
	ld.global.f32 	%f4, [%rd7];
	sub.f32 	%f5, %f4, %f3;
	st.global.f32 	[%rd7], %f5;
$L__BB6_2:
	ret;

}


// ===== COMPILED SASS (sm_100) =====

	.target	sm_100

	.elftype	@"ET_EXEC"


//--------------------- .note.nv.tkinfo           --------------------------
	.section	.note.nv.tkinfo,"",@"SHT_NOTE"
	.sectionflags	@"SHF_NOTE_NV_TKINFO"
	.tkinfo
        /*0018*/ 	.word	0x00000002
        /*0030*/ 	.string	""
        /*0030*/ 	.string	"ptxas"
        /*0030*/ 	.string	"Cuda compilation tools, release 13.0, V13.0.88"
        /*0030*/ 	.string	"Build cuda_13.0.r13.0/compiler.36424714_0"
        /*0030*/ 	.string	"-arch sm_100 -m 64 "



//--------------------- .note.nv.cuinfo           --------------------------
	.section	.note.nv.cuinfo,"",@"SHT_NOTE"
	.sectionflags	@"SHF_NOTE_NV_CUINFO"
        /*0018*/ 	.short	0x0002
        /*001a*/ 	.short	0x0064
        /*001c*/ 	.short	0x0082
	.zero		2


//--------------------- .nv.info                  --------------------------
	.section	.nv.info,"",@"SHT_CUDA_INFO"
	.align	4


	//----- nvinfo : EIATTR_REGCOUNT
	.align		4
        /*0000*/ 	.byte	0x04, 0x2f
        /*0002*/ 	.short	(.L_10 - .L_9)
	.align		4
.L_9:
        /*0004*/ 	.word	index@(_Z25initialize_weights_kernelPfif)
        /*0008*/ 	.word	0x0000000d


	//----- nvinfo : EIATTR_FRAME_SIZE
	.align		4
.L_10:
        /*000c*/ 	.byte	0x04, 0x11
        /*000e*/ 	.short	(.L_12 - .L_11)
	.align		4
.L_11:
        /*0010*/ 	.word	index@(_Z25initialize_weights_kernelPfif)
        /*0014*/ 	.word	0x00000000


	//----- nvinfo : EIATTR_REGCOUNT
	.align		4
.L_12:
        /*0018*/ 	.byte	0x04, 0x2f
        /*001a*/ 	.short	(.L_14 - .L_13)
	.align		4
.L_13:
        /*001c*/ 	.word	index@(_Z22initialize_bias_kernelPfi)
        /*0020*/ 	.word	0x00000008


	//----- nvinfo : EIATTR_FRAME_SIZE
	.align		4
.L_14:
        /*0024*/ 	.byte	0x04, 0x11
        /*0026*/ 	.short	(.L_16 - .L_15)
	.align		4
.L_15:
        /*0028*/ 	.word	index@(_Z22initialize_bias_kernelPfi)
        /*002c*/ 	.word	0x00000000


	//----- nvinfo : EIATTR_REGCOUNT
	.align		4
.L_16:
        /*0030*/ 	.byte	0x04, 0x2f
        /*0032*/ 	.short	(.L_18 - .L_17)
	.align		4
.L_17:
        /*0034*/ 	.word	index@(_Z11relu_kernelPfi)
        /*0038*/ 	.word	0x00000008


	//----- nvinfo : EIATTR_FRAME_SIZE
	.align		4
.L_18:
        /*003c*/ 	.byte	0x04, 0x11
        /*003e*/ 	.short	(.L_20 - .L_19)
	.align		4
.L_19:
        /*0040*/ 	.word	index@(_Z11relu_kernelPfi)
        /*0044*/ 	.word	0x00000000


	//----- nvinfo : EIATTR_REGCOUNT
	.align		4
.L_20:
        /*0048*/ 	.byte	0x04, 0x2f
        /*004a*/ 	.short	(.L_22 - .L_21)
	.align		4
.L_21:
        /*004c*/ 	.word	index@(_Z14softmax_kernelPfi)
        /*0050*/ 	.word	0x00000014


	//----- nvinfo : EIATTR_FRAME_SIZE
	.align		4
.L_22:
        /*0054*/ 	.byte	0x04, 0x11
        /*0056*/ 	.short	(.L_24 - .L_23)
	.align		4
.L_23:
        /*0058*/ 	.word	index@($__internal_0_$__cuda_sm3x_div_rn_noftz_f32_slowpath)
        /*005c*/ 	.word	0x00000000


	//----- nvinfo : EIATTR_FRAME_SIZE
	.align		4
.L_24:
        /*0060*/ 	.byte	0x04, 0x11
        /*0062*/ 	.short	(.L_26 - .L_25)
	.align		4
.L_25:
        /*0064*/ 	.word	index@(_Z14softmax_kernelPfi)
        /*0068*/ 	.word	0x00000000


	//----- nvinfo : EIATTR_REGCOUNT
	.align		4
.L_26:
        /*006c*/ 	.byte	0x04, 0x2f
        /*006e*/ 	.short	(.L_28 - .L_27)
	.align		4
.L_27:
        /*0070*/ 	.word	index@(_Z14forward_kernelPfS_S_S_S_S_S_iii)
        /*0074*/ 	.word	0x0000001e


	//----- nvinfo : EIATTR_FRAME_SIZE
	.align		4
.L_28:
        /*0078*/ 	.byte	0x04, 0x11
        /*007a*/ 	.short	(.L_30 - .L_29)
	.align		4
.L_29:
        /*007c*/ 	.word	index@(_Z14forward_kernelPfS_S_S_S_S_S_iii)
        /*0080*/ 	.word	0x00000000


	//----- nvinfo : EIATTR_REGCOUNT
	.align		4
.L_30:
        /*0084*/ 	.byte	0x04, 0x2f
        /*0086*/ 	.short	(.L_32 - .L_31)
	.align		4
.L_31:
        /*0088*/ 	.word	index@(_Z15backward_kernelPfS_S_S_iS_S_S_S_iii)
        /*008c*/ 	.word	0x00000020


	//----- nvinfo : EIATTR_FRAME_SIZE
	.align		4
.L_32:
        /*0090*/ 	.byte	0x04, 0x11
        /*0092*/ 	.short	(.L_34 - .L_33)
	.align		4
.L_33:
        /*0094*/ 	.word	index@(_Z15backward_kernelPfS_S_S_iS_S_S_S_iii)
        /*0098*/ 	.word	0x00000000


	//----- nvinfo : EIATTR_REGCOUNT
	.align		4
.L_34:
        /*009c*/ 	.byte	0x04, 0x2f
        /*009e*/ 	.short	(.L_36 - .L_35)
	.align		4
.L_35:
        /*00a0*/ 	.word	index@(_Z21update_weights_kernelPfS_if)
        /*00a4*/ 	.word	0x0000000a


	//----- nvinfo : EIATTR_FRAME_SIZE
	.align		4
.L_36:
        /*00a8*/ 	.byte	0x04, 0x11
        /*00aa*/ 	.short	(.L_38 - .L_37)
	.align		4
.L_37:
        /*00ac*/ 	.word	index@(_Z21update_weights_kernelPfS_if)
        /*00b0*/ 	.word	0x00000000


	//----- nvinfo : EIATTR_MIN_STACK_SIZE
	.align		4
.L_38:
        /*00b4*/ 	.byte	0x04, 0x12
        /*00b6*/ 	.short	(.L_40 - .L_39)
	.align		4
.L_39:
        /*00b8*/ 	.word	index@(_Z21update_weights_kernelPfS_if)
        /*00bc*/ 	.word	0x00000000


	//----- nvinfo : EIATTR_MIN_STACK_SIZE
	.align		4
.L_40:
        /*00c0*/ 	.byte	0x04, 0x12
        /*00c2*/ 	.short	(.L_42 - .L_41)
	.align		4
.L_41:
        /*00c4*/ 	.word	index@(_Z15backward_kernelPfS_S_S_iS_S_S_S_iii)
        /*00c8*/ 	.word	0x00000000


	//----- nvinfo : EIATTR_MIN_STACK_SIZE
	.align		4
.L_42:
        /*00cc*/ 	.byte	0x04, 0x12
        /*00ce*/ 	.short	(.L_44 - .L_43)
	.align		4
.L_43:
        /*00d0*/ 	.word	index@(_Z14forward_kernelPfS_S_S_S_S_S_iii)
        /*00d4*/ 	.word	0x00000000


	//----- nvinfo : EIATTR_MIN_STACK_SIZE
	.align		4
.L_44:
        /*00d8*/ 	.byte	0x04, 0x12
        /*00da*/ 	.short	(.L_46 - .L_45)
	.align		4
.L_45:
        /*00dc*/ 	.word	index@(_Z14softmax_kernelPfi)
        /*00e0*/ 	.word	0x00000000


	//----- nvinfo : EIATTR_MIN_STACK_SIZE
	.align		4
.L_46:
        /*00e4*/ 	.byte	0x04, 0x12
        /*00e6*/ 	.short	(.L_48 - .L_47)
	.align		4
.L_47:
        /*00e8*/ 	.word	index@(_Z11relu_kernelPfi)
        /*00ec*/ 	.word	0x00000000


	//----- nvinfo : EIATTR_MIN_STACK_SIZE
	.align		4
.L_48:
        /*00f0*/ 	.byte	0x04, 0x12
        /*00f2*/ 	.short	(.L_50 - .L_49)
	.align		4
.L_49:
        /*00f4*/ 	.word	index@(_Z22initialize_bias_kernelPfi)
        /*00f8*/ 	.word	0x00000000


	//----- nvinfo : EIATTR_MIN_STACK_SIZE
	.align		4
.L_50:
        /*00fc*/ 	.byte	0x04, 0x12
        /*00fe*/ 	.short	(.L_52 - .L_51)
	.align		4
.L_51:
        /*0100*/ 	.word	index@(_Z25initialize_weights_kernelPfif)
        /*0104*/ 	.word	0x00000000
.L_52:


//--------------------- .nv.compat                --------------------------
	.section	.nv.compat,"",@"SHT_CUDA_COMPAT_INFO"
	.align	4
        /*0000*/ 	.byte	0x02, 0x09, 0x00, 0x00, 0x02, 0x02, 0x01, 0x00, 0x02, 0x05, 0x05, 0x00, 0x03, 0x07, 0x01, 0x01
        /*0010*/ 	.byte	0x02, 0x03, 0x00, 0x00, 0x02, 0x06, 0x01, 0x00, 0x04, 0x0b, 0x08, 0x00, 0x01, 0x00, 0x00, 0x00
        /*0020*/ 	.byte	0x00, 0x00, 0x00, 0x00


//--------------------- .nv.info._Z21update_weights_kernelPfS_if --------------------------
	.section	.nv.info._Z21update_weights_kernelPfS_if,"",@"SHT_CUDA_INFO"
	.sectionflags	@""
	.align	4


	//----- nvinfo : EIATTR_CUDA_API_VERSION
	.align		4
        /*0000*/ 	.byte	0x04, 0x37
        /*0002*/ 	.short	(.L_54 - .L_53)
.L_53:
        /*0004*/ 	.word	0x00000082


	//----- nvinfo : EIATTR_KPARAM_INFO
	.align		4
.L_54:
        /*0008*/ 	.byte	0x04, 0x17
        /*000a*/ 	.short	(.L_56 - .L_55)
.L_55:
        /*000c*/ 	.word	0x00000000
        /*0010*/ 	.short	0x0003
        /*0012*/ 	.short	0x0014
        /*0014*/ 	.byte	0x00, 0xf0, 0x11, 0x00


	//----- nvinfo : EIATTR_KPARAM_INFO
	.align		4
.L_56:
        /*0018*/ 	.byte	0x04, 0x17
        /*001a*/ 	.short	(.L_58 - .L_57)
.L_57:
        /*001c*/ 	.word	0x00000000
        /*0020*/ 	.short	0x0002
        /*0022*/ 	.short	0x0010
        /*0024*/ 	.byte	0x00, 0xf0, 0x11, 0x00


	//----- nvinfo : EIATTR_KPARAM_INFO
	.align		4
.L_58:
        /*0028*/ 	.byte	0x04, 0x17
        /*002a*/ 	.short	(.L_60 - .L_59)
.L_59:
        /*002c*/ 	.word	0x00000000
        /*0030*/ 	.short	0x0001
        /*0032*/ 	.short	0x0008
        /*0034*/ 	.byte	0x00, 0xf5, 0x21, 0x00


	//----- nvinfo : EIATTR_KPARAM_INFO
	.align		4
.L_60:
        /*0038*/ 	.byte	0x04, 0x17
        /*003a*/ 	.short	(.L_62 - .L_61)
.L_61:
        /*003c*/ 	.word	0x00000000
        /*0040*/ 	.short	0x0000
        /*0042*/ 	.short	0x0000
        /*0044*/ 	.byte	0x00, 0xf5, 0x21, 0x00


	//----- nvinfo : EIATTR_SPARSE_MMA_MASK
	.align		4
.L_62:
        /*0048*/ 	.byte	0x03, 0x50
        /*004a*/ 	.short	0x0000


	//----- nvinfo : EIATTR_MAXREG_COUNT
	.align		4
        /*004c*/ 	.byte	0x03, 0x1b
        /*004e*/ 	.short	0x00ff


	//----- nvinfo : EIATTR_MERCURY_ISA_VERSION
	.align		4
        /*0050*/ 	.byte	0x03, 0x5f
        /*0052*/ 	.short	0x0101


	//----- nvinfo : EIATTR_VRC_CTA_INIT_COUNT
	.align		4
        /*0054*/ 	.byte	0x02, 0x4a
	.zero		1
	.zero		1


	//----- nvinfo : EIATTR_EXIT_INSTR_OFFSETS
	.align		4
        /*0058*/ 	.byte	0x04, 0x1c
        /*005a*/ 	.short	(.L_64 - .L_63)


	//   ....[0]....
.L_63:
        /*005c*/ 	.word	0x00000070


	//   ....[1]....
        /*0060*/ 	.word	0x00000120


	//----- nvinfo : EIATTR_CBANK_PARAM_SIZE
	.align		4
.L_64:
        /*0064*/ 	.byte	0x03, 0x19
        /*0066*/ 	.short	0x0018


	//----- nvinfo : EIATTR_PARAM_CBANK
	.align		4
        /*0068*/ 	.byte	0x04, 0x0a
        /*006a*/ 	.short	(.L_66 - .L_65)
	.align		4
.L_65:
        /*006c*/ 	.word	index@(.nv.constant0._Z21update_weights_kernelPfS_if)
        /*0070*/ 	.short	0x0380
        /*0072*/ 	.short	0x0018


	//----- nvinfo : EIATTR_SW_WAR
	.align		4
.L_66:
        /*0074*/ 	.byte	0x04, 0x36
        /*0076*/ 	.short	(.L_68 - .L_67)
.L_67:
        /*0078*/ 	.word	0x00000008
.L_68:


//--------------------- .nv.info._Z15backward_kernelPfS_S_S_iS_S_S_S_iii --------------------------
	.section	.nv.info._Z15backward_kernelPfS_S_S_iS_S_S_S_iii,"",@"SHT_CUDA_INFO"
	.sectionflags	@""
	.align	4


	//----- nvinfo : EIATTR_CUDA_API_VERSION
	.align		4
        /*0000*/ 	.byte	0x04, 0x37
        /*0002*/ 	.short	(.L_70 - .L_69)
.L_69:
        /*0004*/ 	.word	0x00000082


	//----- nvinfo : EIATTR_KPARAM_INFO
	.align		4
.L_70:
        /*0008*/ 	.byte	0x04, 0x17
        /*000a*/ 	.short	(.L_72 - .L_71)
.L_71:
        /*000c*/ 	.word	0x00000000
        /*0010*/ 	.short	0x000b
        /*0012*/ 	.short	0x0050
        /*0014*/ 	.byte	0x00, 0xf0, 0x11, 0x00


	//----- nvinfo : EIATTR_KPARAM_INFO
	.align		4
.L_72:
        /*0018*/ 	.byte	0x04, 0x17
        /*001a*/ 	.short	(.L_74 - .L_73)
.L_73:
        /*001c*/ 	.word	0x00000000
        /*0020*/ 	.short	0x000a
        /*0022*/ 	.short	0x004c
        /*0024*/ 	.byte	0x00, 0xf0, 0x11, 0x00


	//----- nvinfo : EIATTR_KPARAM_INFO
	.align		4
.L_74:
        /*0028*/ 	.byte	0x04, 0x17
        /*002a*/ 	.short	(.L_76 - .L_75)
.L_75:
        /*002c*/ 	.word	0x00000000
        /*0030*/ 	.short	0x0009
        /*0032*/ 	.short	0x0048
        /*0034*/ 	.byte	0x00, 0xf0, 0x11, 0x00


	//----- nvinfo : EIATTR_KPARAM_INFO
	.align		4
.L_76:
        /*0038*/ 	.byte	0x04, 0x17
        /*003a*/ 	.short	(.L_78 - .L_77)
.L_77:
        /*003c*/ 	.word	0x00000000
        /*0040*/ 	.short	0x0008
        /*0042*/ 	.short	0x0040
        /*0044*/ 	.byte	0x00, 0xf5, 0x21, 0x00


	//----- nvinfo : EIATTR_KPARAM_INFO
	.align		4
.L_78:
        /*0048*/ 	.byte	0x04, 0x17
        /*004a*/ 	.short	(.L_80 - .L_79)
.L_79:
        /*004c*/ 	.word	0x00000000
        /*0050*/ 	.short	0x0007
        /*0052*/ 	.short	0x0038
        /*0054*/ 	.byte	0x00, 0xf5, 0x21, 0x00


	//----- nvinfo : EIATTR_KPARAM_INFO
	.align		4
.L_80:
        /*0058*/ 	.byte	0x04, 0x17
        /*005a*/ 	.short	(.L_82 - .L_81)
.L_81:
        /*005c*/ 	.word	0x00000000
        /*0060*/ 	.short	0x0006
        /*0062*/ 	.short	0x0030
        /*0064*/ 	.byte	0x00, 0xf5, 0x21, 0x00


	//----- nvinfo : EIATTR_KPARAM_INFO
	.align		4
.L_82:
        /*0068*/ 	.byte	0x04, 0x17
        /*006a*/ 	.short	(.L_84 - .L_83)
.L_83:
        /*006c*/ 	.word	0x00000000
        /*0070*/ 	.short	0x0005
        /*0072*/ 	.short	0x0028
        /*0074*/ 	.byte	0x00, 0xf5, 0x21, 0x00


	//----- nvinfo : EIATTR_KPARAM_INFO
	.align		4
.L_84:
        /*0078*/ 	.byte	0x04, 0x17
        /*007a*/ 	.short	(.L_86 - .L_85)
.L_85:
        /*007c*/ 	.word	0x00000000
        /*0080*/ 	.short	0x0004
        /*0082*/ 	.short	0x0020
        /*0084*/ 	.byte	0x00, 0xf0, 0x11, 0x00


	//----- nvinfo : EIATTR_KPARAM_INFO
	.align		4
.L_86:
        /*0088*/ 	.byte	0x04, 0x17
        /*008a*/ 	.short	(.L_88 - .L_87)
.L_87:
        /*008c*/ 	.word	0x00000000
        /*0090*/ 	.short	0x0003
        /*0092*/ 	.short	0x0018
        /*0094*/ 	.byte	0x00, 0xf5, 0x21, 0x00


	//----- nvinfo : EIATTR_KPARAM_INFO
	.align		4
.L_88:
        /*0098*/ 	.byte	0x04, 0x17
        /*009a*/ 	.short	(.L_90 - .L_89)
.L_89:
        /*009c*/ 	.word	0x00000000
        /*00a0*/ 	.short	0x0002
        /*00a2*/ 	.short	0x0010
        /*00a4*/ 	.byte	0x00, 0xf5, 0x21, 0x00


	//----- nvinfo : EIATTR_KPARAM_INFO
	.align		4
.L_90:
        /*00a8*/ 	.byte	0x04, 0x17
        /*00aa*/ 	.short	(.L_92 - .L_91)
.L_91:
        /*00ac*/ 	.word	0x00000000
        /*00b0*/ 	.short	0x0001
        /*00b2*/ 	.short	0x0008
        /*00b4*/ 	.byte	0x00, 0xf5, 0x21, 0x00


	//----- nvinfo : EIATTR_KPARAM_INFO
	.align		4
.L_92:
        /*00b8*/ 	.byte	0x04, 0x17
        /*00ba*/ 	.short	(.L_94 - .L_93)
.L_93:
        /*00bc*/ 	.word	0x00000000
        /*00c0*/ 	.short	0x0000
        /*00c2*/ 	.short	0x0000
        /*00c4*/ 	.byte	0x00, 0xf5, 0x21, 0x00


	//----- nvinfo : EIATTR_SPARSE_MMA_MASK
	.align		4
.L_94:
        /*00c8*/ 	.byte	0x03, 0x50
        /*00ca*/ 	.short	0x0000


	//----- nvinfo : EIATTR_MAXREG_COUNT
	.align		4
        /*00cc*/ 	.byte	0x03, 0x1b
        /*00ce*/ 	.short	0x00ff


	//----- nvinfo : EIATTR_NUM_BARRIERS
	.align		4
        /*00d0*/ 	.byte	0x02, 0x4c
        /*00d2*/ 	.byte	0x01
	.zero		1


	//----- nvinfo : EIATTR_MERCURY_ISA_VERSION
	.align		4
        /*00d4*/ 	.byte	0x03, 0x5f
        /*00d6*/ 	.short	0x0101


	//----- nvinfo : EIATTR_VRC_CTA_INIT_COUNT
	.align		4
        /*00d8*/ 	.byte	0x02, 0x4a
	.zero		1
	.zero		1


	//----- nvinfo : EIATTR_EXIT_INSTR_OFFSETS
	.align		4
        /*00dc*/ 	.byte	0x04, 0x1c
        /*00de*/ 	.short	(.L_96 - .L_95)


	//   ....[0]....
.L_95:
        /*00e0*/ 	.word	0x00000480


	//   ....[1]....
        /*00e4*/ 	.word	0x000017a0


	//----- nvinfo : EIATTR_CRS_STACK_SIZE
	.align		4
.L_96:
        /*00e8*/ 	.byte	0x04, 0x1e
        /*00ea*/ 	.short	(.L_98 - .L_97)
.L_97:
        /*00ec*/ 	.word	0x00000000


	//----- nvinfo : EIATTR_CBANK_PARAM_SIZE
	.align		4
.L_98:
        /*00f0*/ 	.byte	0x03, 0x19
        /*00f2*/ 	.short	0x0054


	//----- nvinfo : EIATTR_PARAM_CBANK
	.align		4
        /*00f4*/ 	.byte	0x04, 0x0a
        /*00f6*/ 	.short	(.L_100 - .L_99)
	.align		4
.L_99:
        /*00f8*/ 	.word	index@(.nv.constant0._Z15backward_kernelPfS_S_S_iS_S_S_S_iii)
        /*00fc*/ 	.short	0x0380
        /*00fe*/ 	.short	0x0054


	//----- nvinfo : EIATTR_SW_WAR
	.align		4
.L_100:
        /*0100*/ 	.byte	0x04, 0x36
        /*0102*/ 	.short	(.L_102 - .L_101)
.L_101:
        /*0104*/ 	.word	0x00000008
.L_102:


//--------------------- .nv.info._Z14forward_kernelPfS_S_S_S_S_S_iii --------------------------
	.section	.nv.info._Z14forward_kernelPfS_S_S_S_S_S_iii,"",@"SHT_CUDA_INFO"
	.sectionflags	@""
	.align	4


	//----- nvinfo : EIATTR_CUDA_API_VERSION
	.align		4
        /*0000*/ 	.byte	0x04, 0x37
        /*0002*/ 	.short	(.L_104 - .L_103)
.L_103:
        /*0004*/ 	.word	0x00000082


	//----- nvinfo : EIATTR_KPARAM_INFO
	.align		4
.L_104:
        /*0008*/ 	.byte	0x04, 0x17
        /*000a*/ 	.short	(.L_106 - .L_105)
.L_105:
        /*000c*/ 	.word	0x00000000
        /*0010*/ 	.short	0x0009
        /*0012*/ 	.short	0x0040
        /*0014*/ 	.byte	0x00, 0xf0, 0x11, 0x00


	//----- nvinfo : EIATTR_KPARAM_INFO
	.align		4
.L_106:
        /*0018*/ 	.byte	0x04, 0x17
        /*001a*/ 	.short	(.L_108 - .L_107)
.L_107:
        /*001c*/ 	.word	0x00000000
        /*0020*/ 	.short	0x0008
        /*0022*/ 	.short	0x003c
        /*0024*/ 	.byte	0x00, 0xf0, 0x11, 0x00


	//----- nvinfo : EIATTR_KPARAM_INFO
	.align		4
.L_108:
        /*0028*/ 	.byte	0x04, 0x17
        /*002a*/ 	.short	(.L_110 - .L_109)
.L_109:
        /*002c*/ 	.word	0x00000000
        /*0030*/ 	.short	0x0007
        /*0032*/ 	.short	0x0038
        /*0034*/ 	.byte	0x00, 0xf0, 0x11, 0x00


	//----- nvinfo : EIATTR_KPARAM_INFO
	.align		4
.L_110:
        /*0038*/ 	.byte	0x04, 0x17
        /*003a*/ 	.short	(.L_112 - .L_111)
.L_111:
        /*003c*/ 	.word	0x00000000
        /*0040*/ 	.short	0x0006
        /*0042*/ 	.short	0x0030
        /*0044*/ 	.byte	0x00, 0xf5, 0x21, 0x00


	//----- nvinfo : EIATTR_KPARAM_INFO
	.align		4
.L_112:
        /*0048*/ 	.byte	0x04, 0x17
        /*004a*/ 	.short	(.L_114 - .L_113)
.L_113:
        /*004c*/ 	.word	0x00000000
        /*0050*/ 	.short	0x0005
        /*0052*/ 	.short	0x0028
        /*0054*/ 	.byte	0x00, 0xf5, 0x21, 0x00


	//----- nvinfo : EIATTR_KPARAM_INFO
	.align		4
.L_114:
        /*0058*/ 	.byte	0x04, 0x17
        /*005a*/ 	.short	(.L_116 - .L_115)
.L_115:
        /*005c*/ 	.word	0x00000000
        /*0060*/ 	.short	0x0004
        /*0062*/ 	.short	0x0020
        /*0064*/ 	.byte	0x00, 0xf5, 0x21, 0x00


	//----- nvinfo : EIATTR_KPARAM_INFO
	.align		4
.L_116:
        /*0068*/ 	.byte	0x04, 0x17
        /*006a*/ 	.short	(.L_118 - .L_117)
.L_117:
        /*006c*/ 	.word	0x00000000
        /*0070*/ 	.short	0x0003
        /*0072*/ 	.short	0x0018
        /*0074*/ 	.byte	0x00, 0xf5, 0x21, 0x00


	//----- nvinfo : EIATTR_KPARAM_INFO
	.align		4
.L_118:
        /*0078*/ 	.byte	0x04, 0x17
        /*007a*/ 	.short	(.L_120 - .L_119)
.L_119:
        /*007c*/ 	.word	0x00000000
        /*0080*/ 	.short	0x0002
        /*0082*/ 	.short	0x0010
        /*0084*/ 	.byte	0x00, 0xf5, 0x21, 0x00


	//----- nvinfo : EIATTR_KPARAM_INFO
	.align		4
.L_120:
        /*0088*/ 	.byte	0x04, 0x17
        /*008a*/ 	.short	(.L_122 - .L_121)
.L_121:
        /*008c*/ 	.word	0x00000000
        /*0090*/ 	.short	0x0001
        /*0092*/ 	.short	0x0008
        /*0094*/ 	.byte	0x00, 0xf5, 0x21, 0x00


	//----- nvinfo : EIATTR_KPARAM_INFO
	.align		4
.L_122:
        /*0098*/ 	.byte	0x04, 0x17
        /*009a*/ 	.short	(.L_124 - .L_123)
.L_123:
        /*009c*/ 	.word	0x00000000
        /*00a0*/ 	.short	0x0000
        /*00a2*/ 	.short	0x0000
        /*00a4*/ 	.byte	0x00, 0xf5, 0x21, 0x00


	//----- nvinfo : EIATTR_SPARSE_MMA_MASK
	.align		4
.L_124:
        /*00a8*/ 	.byte	0x03, 0x50
        /*00aa*/ 	.short	0x0000


	//----- nvinfo : EIATTR_MAXREG_COUNT
	.align		4
        /*00ac*/ 	.byte	0x03, 0x1b
        /*00ae*/ 	.short	0x00ff


	//----- nvinfo : EIATTR_NUM_BARRIERS
	.align		4
        /*00b0*/ 	.byte	0x02, 0x4c
        /*00b2*/ 	.byte	0x01
	.zero		1


	//----- nvinfo : EIATTR_MERCURY_ISA_VERSION
	.align		4
        /*00b4*/ 	.byte	0x03, 0x5f
        /*00b6*/ 	.short	0x0101


	//----- nvinfo : EIATTR_VRC_CTA_INIT_COUNT
	.align		4
        /*00b8*/ 	.byte	0x02, 0x4a
	.zero		1
	.zero		1


	//----- nvinfo : EIATTR_EXIT_INSTR_OFFSETS
	.align		4
        /*00bc*/ 	.byte	0x04, 0x1c
        /*00be*/ 	.short	(.L_126 - .L_125)


	//   ....[0]....
.L_125:
        /*00c0*/ 	.word	0x00000b00


	//   ....[1]....
        /*00c4*/ 	.word	0x00001550


	//----- nvinfo : EIATTR_CRS_STACK_SIZE
	.align		4
.L_126:
        /*00c8*/ 	.byte	0x04, 0x1e
        /*00ca*/ 	.short	(.L_128 - .L_127)
.L_127:
        /*00cc*/ 	.word	0x00000000


	//----- nvinfo : EIATTR_CBANK_PARAM_SIZE
	.align		4
.L_128:
        /*00d0*/ 	.byte	0x03, 0x19
        /*00d2*/ 	.short	0x0044


	//----- nvinfo : EIATTR_PARAM_CBANK
	.align		4
        /*00d4*/ 	.byte	0x04, 0x0a
        /*00d6*/ 	.short	(.L_130 - .L_129)
	.align		4
.L_129:
        /*00d8*/ 	.word	index@(.nv.constant0._Z14forward_kernelPfS_S_S_S_S_S_iii)
        /*00dc*/ 	.short	0x0380
        /*00de*/ 	.short	0x0044


	//----- nvinfo : EIATTR_SW_WAR
	.align		4
.L_130:
        /*00e0*/ 	.byte	0x04, 0x36
        /*00e2*/ 	.short	(.L_132 - .L_131)
.L_131:
        /*00e4*/ 	.word	0x00000008
.L_132:


//--------------------- .nv.info._Z14softmax_kernelPfi --------------------------
	.section	.nv.info._Z14softmax_kernelPfi,"",@"SHT_CUDA_INFO"
	.sectionflags	@""
	.align	4


	//----- nvinfo : EIATTR_CUDA_API_VERSION
	.align		4
        /*0000*/ 	.byte	0x04, 0x37
        /*0002*/ 	.short	(.L_134 - .L_133)
.L_133:
        /*0004*/ 	.word	0x00000082


	//----- nvinfo : EIATTR_KPARAM_INFO
	.align		4
.L_134:
        /*0008*/ 	.byte	0x04, 0x17
        /*000a*/ 	.short	(.L_136 - .L_135)
.L_135:
        /*000c*/ 	.word	0x00000000
        /*0010*/ 	.short	0x0001
        /*0012*/ 	.short	0x0008
        /*0014*/ 	.byte	0x00, 0xf0, 0x11, 0x00


	//----- nvinfo : EIATTR_KPARAM_INFO
	.align		4
.L_136:
        /*0018*/ 	.byte	0x04, 0x17
        /*001a*/ 	.short	(.L_138 - .L_137)
.L_137:
        /*001c*/ 	.word	0x00000000
        /*0020*/ 	.short	0x0000
        /*0022*/ 	.short	0x0000
        /*0024*/ 	.byte	0x00, 0xf5, 0x21, 0x00


	//----- nvinfo : EIATTR_SPARSE_MMA_MASK
	.align		4
.L_138:
        /*0028*/ 	.byte	0x03, 0x50
        /*002a*/ 	.short	0x0000


	//----- nvinfo : EIATTR_MAXREG_COUNT
	.align		4
        /*002c*/ 	.byte	0x03, 0x1b
        /*002e*/ 	.short	0x00ff


	//----- nvinfo : EIATTR_NUM_BARRIERS
	.align		4
        /*0030*/ 	.byte	0x02, 0x4c
        /*0032*/ 	.byte	0x01
	.zero		1


	//----- nvinfo : EIATTR_MERCURY_ISA_VERSION
	.align		4
        /*0034*/ 	.byte	0x03, 0x5f
        /*0036*/ 	.short	0x0101


	//----- nvinfo : EIATTR_VRC_CTA_INIT_COUNT
	.align		4
        /*0038*/ 	.byte	0x02, 0x4a
	.zero		1
	.zero		1


	//----- nvinfo : EIATTR_EXIT_INSTR_OFFSETS
	.align		4
        /*003c*/ 	.byte	0x04, 0x1c
        /*003e*/ 	.short	(.L_140 - .L_139)


	//   ....[0]....
.L_139:
        /*0040*/ 	.word	0x00000470


	//   ....[1]....
        /*0044*/ 	.word	0x00000600


	//----- nvinfo : EIATTR_CRS_STACK_SIZE
	.align		4
.L_140:
        /*0048*/ 	.byte	0x04, 0x1e
        /*004a*/ 	.short	(.L_142 - .L_141)
.L_141:
        /*004c*/ 	.word	0x00000000


	//----- nvinfo : EIATTR_CBANK_PARAM_SIZE
	.align		4
.L_142:
        /*0050*/ 	.byte	0x03, 0x19
        /*0052*/ 	.short	0x000c


	//----- nvinfo : EIATTR_PARAM_CBANK
	.align		4
        /*0054*/ 	.byte	0x04, 0x0a
        /*0056*/ 	.short	(.L_144 - .L_143)
	.align		4
.L_143:
        /*0058*/ 	.word	index@(.nv.constant0._Z14softmax_kernelPfi)
        /*005c*/ 	.short	0x0380
        /*005e*/ 	.short	0x000c


	//----- nvinfo : EIATTR_SW_WAR
	.align		4
.L_144:
        /*0060*/ 	.byte	0x04, 0x36
        /*0062*/ 	.short	(.L_146 - .L_145)
.L_145:
        /*0064*/ 	.word	0x00000008
.L_146:


//--------------------- .nv.info._Z11relu_kernelPfi --------------------------
	.section	.nv.info._Z11relu_kernelPfi,"",@"SHT_CUDA_INFO"
	.sectionflags	@""
	.align	4


	//----- nvinfo : EIATTR_CUDA_API_VERSION
	.align		4
        /*0000*/ 	.byte	0x04, 0x37
        /*0002*/ 	.short	(.L_148 - .L_147)
.L_147:
        /*0004*/ 	.word	0x00000082


	//----- nvinfo : EIATTR_KPARAM_INFO
	.align		4
.L_148:
        /*0008*/ 	.byte	0x04, 0x17
        /*000a*/ 	.short	(.L_150 - .L_149)
.L_149:
        /*000c*/ 	.word	0x00000000
        /*0010*/ 	.short	0x0001
        /*0012*/ 	.short	0x0008
        /*0014*/ 	.byte	0x00, 0xf0, 0x11, 0x00


	//----- nvinfo : EIATTR_KPARAM_INFO
	.align		4
.L_150:
        /*0018*/ 	.byte	0x04, 0x17
        /*001a*/ 	.short	(.L_152 - .L_151)
.L_151:
        /*001c*/ 	.word	0x00000000
        /*0020*/ 	.short	0x0000
        /*0022*/ 	.short	0x0000
        /*0024*/ 	.byte	0x00, 0xf5, 0x21, 0x00


	//----- nvinfo : EIATTR_SPARSE_MMA_MASK
	.align		4
.L_152:
        /*0028*/ 	.byte	0x03, 0x50
        /*002a*/ 	.short	0x0000


	//----- nvinfo : EIATTR_MAXREG_COUNT
	.align		4
        /*002c*/ 	.byte	0x03, 0x1b
        /*002e*/ 	.short	0x00ff


	//----- nvinfo : EIATTR_MERCURY_ISA_VERSION
	.align		4
        /*0030*/ 	.byte	0x03, 0x5f
        /*0032*/ 	.short	0x0101


	//----- nvinfo : EIATTR_VRC_CTA_INIT_COUNT
	.align		4
        /*0034*/ 	.byte	0x02, 0x4a
	.zero		1
	.zero		1


	//----- nvinfo : EIATTR_EXIT_INSTR_OFFSETS
	.align		4
        /*0038*/ 	.byte	0x04, 0x1c
        /*003a*/ 	.short	(.L_154 - .L_153)


	//   ....[0]....
.L_153:
        /*003c*/ 	.word	0x00000070


	//   ....[1]....
        /*0040*/ 	.word	0x000000e0


	//----- nvinfo : EIATTR_CBANK_PARAM_SIZE
	.align		4
.L_154:
        /*0044*/ 	.byte	0x03, 0x19
        /*0046*/ 	.short	0x000c


	//----- nvinfo : EIATTR_PARAM_CBANK
	.align		4
        /*0048*/ 	.byte	0x04, 0x0a
        /*004a*/ 	.short	(.L_156 - .L_155)
	.align		4
.L_155:
        /*004c*/ 	.word	index@(.nv.constant0._Z11relu_kernelPfi)
        /*0050*/ 	.short	0x0380
        /*0052*/ 	.short	0x000c


	//----- nvinfo : EIATTR_SW_WAR
	.align		4
.L_156:
        /*0054*/ 	.byte	0x04, 0x36
        /*0056*/ 	.short	(.L_158 - .L_157)
.L_157:
        /*0058*/ 	.word	0x00000008
.L_158:


//--------------------- .nv.info._Z22initialize_bias_kernelPfi --------------------------
	.section	.nv.info._Z22initialize_bias_kernelPfi,"",@"SHT_CUDA_INFO"
	.sectionflags	@""
	.align	4


	//----- nvinfo : EIATTR_CUDA_API_VERSION
	.align		4
        /*0000*/ 	.byte	0x04, 0x37
        /*0002*/ 	.short	(.L_160 - .L_159)
.L_159:
        /*0004*/ 	.word	0x00000082


	//----- nvinfo : EIATTR_KPARAM_INFO
	.align		4
.L_160:
        /*0008*/ 	.byte	0x04, 0x17
        /*000a*/ 	.short	(.L_162 - .L_161)
.L_161:
        /*000c*/ 	.word	0x00000000
        /*0010*/ 	.short	0x0001
        /*0012*/ 	.short	0x0008
        /*0014*/ 	.byte	0x00, 0xf0, 0x11, 0x00


	//----- nvinfo : EIATTR_KPARAM_INFO
	.align		4
.L_162:
        /*0018*/ 	.byte	0x04, 0x17
        /*001a*/ 	.short	(.L_164 - .L_163)
.L_163:
        /*001c*/ 	.word	0x00000000
        /*0020*/ 	.short	0x0000
        /*0022*/ 	.short	0x0000
        /*0024*/ 	.byte	0x00, 0xf5, 0x21, 0x00


	//----- nvinfo : EIATTR_SPARSE_MMA_MASK
	.align		4
.L_164:
        /*0028*/ 	.byte	0x03, 0x50
        /*002a*/ 	.short	0x0000


	//----- nvinfo : EIATTR_MAXREG_COUNT
	.align		4
        /*002c*/ 	.byte	0x03, 0x1b
        /*002e*/ 	.short	0x00ff


	//----- nvinfo : EIATTR_MERCURY_ISA_VERSION
	.align		4
        /*0030*/ 	.byte	0x03, 0x5f
        /*0032*/ 	.short	0x0101


	//----- nvinfo : EIATTR_VRC_CTA_INIT_COUNT
	.align		4
        /*0034*/ 	.byte	0x02, 0x4a
	.zero		1
	.zero		1


	//----- nvinfo : EIATTR_EXIT_INSTR_OFFSETS
	.align		4
        /*0038*/ 	.byte	0x04, 0x1c
        /*003a*/ 	.short	(.L_166 - .L_165)


	//   ....[0]....
.L_165:
        /*003c*/ 	.word	0x00000070


	//   ....[1]....
        /*0040*/ 	.word	0x000000c0


	//----- nvinfo : EIATTR_CBANK_PARAM_SIZE
	.align		4
.L_166:
        /*0044*/ 	.byte	0x03, 0x19
        /*0046*/ 	.short	0x000c


	//----- nvinfo : EIATTR_PARAM_CBANK
	.align		4
        /*0048*/ 	.byte	0x04, 0x0a
        /*004a*/ 	.short	(.L_168 - .L_167)
	.align		4
.L_167:
        /*004c*/ 	.word	index@(.nv.constant0._Z22initialize_bias_kernelPfi)
        /*0050*/ 	.short	0x0380
        /*0052*/ 	.short	0x000c


	//----- nvinfo : EIATTR_SW_WAR
	.align		4
.L_168:
        /*0054*/ 	.byte	0x04, 0x36
        /*0056*/ 	.short	(.L_170 - .L_169)
.L_169:
        /*0058*/ 	.word	0x00000008
.L_170:


//--------------------- .nv.info._Z25initialize_weights_kernelPfif --------------------------
	.section	.nv.info._Z25initialize_weights_kernelPfif,"",@"SHT_CUDA_INFO"
	.sectionflags	@""
	.align	4


	//----- nvinfo : EIATTR_CUDA_API_VERSION
	.align		4
        /*0000*/ 	.byte	0x04, 0x37
        /*0002*/ 	.short	(.L_172 - .L_171)
.L_171:
        /*0004*/ 	.word	0x00000082


	//----- nvinfo : EIATTR_KPARAM_INFO
	.align		4
.L_172:
        /*0008*/ 	.byte	0x04, 0x17
        /*000a*/ 	.short	(.L_174 - .L_173)
.L_173:
        /*000c*/ 	.word	0x00000000
        /*0010*/ 	.short	0x0002
        /*0012*/ 	.short	0x000c
        /*0014*/ 	.byte	0x00, 0xf0, 0x11, 0x00


	//----- nvinfo : EIATTR_KPARAM_INFO
	.align		4
.L_174:
        /*0018*/ 	.byte	0x04, 0x17
        /*001a*/ 	.short	(.L_176 - .L_175)
.L_175:
        /*001c*/ 	.word	0x00000000
        /*0020*/ 	.short	0x0001
        /*0022*/ 	.short	0x0008
        /*0024*/ 	.byte	0x00, 0xf0, 0x11, 0x00


	//----- nvinfo : EIATTR_KPARAM_INFO
	.align		4
.L_176:
        /*0028*/ 	.byte	0x04, 0x17
        /*002a*/ 	.short	(.L_178 - .L_177)
.L_177:
        /*002c*/ 	.word	0x00000000
        /*0030*/ 	.short	0x0000
        /*0032*/ 	.short	0x0000
        /*0034*/ 	.byte	0x00, 0xf5, 0x21, 0x00


	//----- nvinfo : EIATTR_SPARSE_MMA_MASK
	.align		4
.L_178:
        /*0038*/ 	.byte	0x03, 0x50
        /*003a*/ 	.short	0x0000


	//----- nvinfo : EIATTR_MAXREG_COUNT
	.align		4
        /*003c*/ 	.byte	0x03, 0x1b
        /*003e*/ 	.short	0x00ff


	//----- nvinfo : EIATTR_MERCURY_ISA_VERSION
	.align		4
        /*0040*/ 	.byte	0x03, 0x5f
        /*0042*/ 	.short	0x0101


	//----- nvinfo : EIATTR_VRC_CTA_INIT_COUNT
	.align		4
        /*0044*/ 	.byte	0x02, 0x4a
	.zero		1
	.zero		1


	//----- nvinfo : EIATTR_EXIT_INSTR_OFFSETS
	.align		4
        /*0048*/ 	.byte	0x04, 0x1c
        /*004a*/ 	.short	(.L_180 - .L_179)


	//   ....[0]....
.L_179:
        /*004c*/ 	.word	0x00000070


	//   ....[1]....
        /*0050*/ 	.word	0x00000230


	//----- nvinfo : EIATTR_CBANK_PARAM_SIZE
	.align		4
.L_180:
        /*0054*/ 	.byte	0x03, 0x19
        /*0056*/ 	.short	0x0010


	//----- nvinfo : EIATTR_PARAM_CBANK
	.align		4
        /*0058*/ 	.byte	0x04, 0x0a
        /*005a*/ 	.short	(.L_182 - .L_181)
	.align		4
.L_181:
        /*005c*/ 	.word	index@(.nv.constant0._Z25initialize_weights_kernelPfif)
        /*0060*/ 	.short	0x0380
        /*0062*/ 	.short	0x0010


	//----- nvinfo : EIATTR_SW_WAR
	.align		4
.L_182:
        /*0064*/ 	.byte	0x04, 0x36
        /*0066*/ 	.short	(.L_184 - .L_183)
.L_183:
        /*0068*/ 	.word	0x00000008
.L_184:


//--------------------- .nv.callgraph             --------------------------
	.section	.nv.callgraph,"",@"SHT_CUDA_CALLGRAPH"
	.align	4
	.sectionentsize	8
	.align		4
        /*0000*/ 	.word	0x00000000
	.align		4
        /*0004*/ 	.word	0xffffffff
	.align		4
        /*0008*/ 	.word	0x00000000
	.align		4
        /*000c*/ 	.word	0xfffffffe
	.align		4
        /*0010*/ 	.word	0x00000000
	.align		4
        /*0014*/ 	.word	0xfffffffd
	.align		4
        /*0018*/ 	.word	0x00000000
	.align		4
        /*001c*/ 	.word	0xfffffffc


//--------------------- .nv.constant4             --------------------------
	.section	.nv.constant4,"a",@progbits
	.align	8
	.align		8
.nv.constant4:
        /*0000*/ 	.dword	precalc_xorwow_matrix
	.align		8
        /*0008*/ 	.dword	precalc_xorwow_offset_matrix
	.align		8
        /*0010*/ 	.dword	mrg32k3aM1
	.align		8
        /*0018*/ 	.dword	mrg32k3aM2
	.align		8
        /*0020*/ 	.dword	mrg32k3aM1SubSeq
	.align		8
        /*0028*/ 	.dword	mrg32k3aM2SubSeq
	.align		8
        /*0030*/ 	.dword	mrg32k3aM1Seq
	.align		8
        /*0038*/ 	.dword	mrg32k3aM2Seq


//--------------------- .nv.constant3             --------------------------
	.section	.nv.constant3,"a",@progbits
	.align	8
.nv.constant3:
	.type		__cr_lgamma_table,@object
	.size		__cr_lgamma_table,(.L_8 - __cr_lgamma_table)
__cr_lgamma_table:
        /*0000*/ 	.byte	0x00, 0x00, 0x00, 0x00, 0x00, 0x00, 0x00, 0x00, 0x00, 0x00, 0x00, 0x00, 0x00, 0x00, 0x00, 0x00
        /*0010*/ 	.byte	0xef, 0x39, 0xfa, 0xfe, 0x42, 0x2e, 0xe6, 0x3f, 0x02, 0x20, 0x2a, 0xfa, 0x0b, 0xab, 0xfc, 0x3f
        /*0020*/ 	.byte	0xf9, 0x2c, 0x92, 0x7c, 0xa7, 0x6c, 0x09, 0x40, 0xc9, 0x79, 0x44, 0x3c, 0x64, 0x26, 0x13, 0x40
        /*0030*/ 	.byte	0xca, 0x01, 0xcf, 0x3a, 0x27, 0x51, 0x1a, 0x40, 0x30, 0xcc, 0x2d, 0xf3, 0xe1, 0x0c, 0x21, 0x40
        /*0040*/ 	.byte	0x0d, 0xb7, 0xfc, 0x82, 0x8e, 0x35, 0x25, 0x40
.L_8:


//--------------------- .text._Z21update_weights_kernelPfS_if --------------------------
	.section	.text._Z21update_weights_kernelPfS_if,"ax",@progbits
	.align	128
        .global         _Z21update_weights_kernelPfS_if
        .type           _Z21update_weights_kernelPfS_if,@function
        .size           _Z21update_weights_kernelPfS_if,(.L_x_60 - _Z21update_weights_kernelPfS_if)
        .other          _Z21update_weights_kernelPfS_if,@"STO_CUDA_ENTRY STV_DEFAULT"
_Z21update_weights_kernelPfS_if:
.text._Z21update_weights_kernelPfS_if:
[----:B------:R-:W-:Y:S01]  /*0000*/  LDC R1, c[0x0][0x37c] ;  /* 0x0000df00ff017b82 */ /* 0x000fe20000000800 */
[----:B------:R-:W0:Y:S07]  /*0010*/  S2R R0, SR_TID.X ;  /* 0x0000000000007919 */ /* 0x000e2e0000002100 */
[----:B------:R-:W0:Y:S01]  /*0020*/  S2UR UR4, SR_CTAID.X ;  /* 0x00000000000479c3 */ /* 0x000e220000002500 */
[----:B------:R-:W1:Y:S07]  /*0030*/  LDCU UR5, c[0x0][0x390] ;  /* 0x00007200ff0577ac */ /* 0x000e6e0008000800 */
[----:B------:R-:W0:Y:S02]  /*0040*/  LDC R7, c[0x0][0x360] ;  /* 0x0000d800ff077b82 */ /* 0x000e240000000800 */
[----:B0-----:R-:W-:-:S05]  /*0050*/  IMAD R7, R7, UR4, R0 ;  /* 0x0000000407077c24 */ /* 0x001fca000f8e0200 */
[----:B-1----:R-:W-:-:S13]  /*0060*/  ISETP.GE.AND P0, PT, R7, UR5, PT ;  /* 0x0000000507007c0c */ /* 0x002fda000bf06270 */
[----:B------:R-:W-:Y:S05]  /*0070*/  @P0 EXIT ;  /* 0x000000000000094d */ /* 0x000fea0003800000 */
[----:B------:R-:W0:Y:S01]  /*0080*/  LDC.64 R2, c[0x0][0x388] ;  /* 0x0000e200ff027b82 */ /* 0x000e220000000a00 */
[----:B------:R-:W1:Y:S01]  /*0090*/  LDCU.64 UR4, c[0x0][0x358] ;  /* 0x00006b00ff0477ac */ /* 0x000e620008000a00 */
[----:B------:R-:W2:Y:S06]  /*00a0*/  LDCU UR6, c[0x0][0x394] ;  /* 0x00007280ff0677ac */ /* 0x000eac0008000800 */
[----:B------:R-:W3:Y:S01]  /*00b0*/  LDC.64 R4, c[0x0][0x380] ;  /* 0x0000e000ff047b82 */ /* 0x000ee20000000a00 */
[----:B0-----:R-:W-:-:S06]  /*00c0*/  IMAD.WIDE R2, R7, 0x4, R2 ;  /* 0x0000000407027825 */ /* 0x001fcc00078e0202 */
[----:B-1----:R-:W2:Y:S01]  /*00d0*/  LDG.E R2, desc[UR4][R2.64] ;  /* 0x0000000402027981 */ /* 0x002ea2000c1e1900 */
[----:B---3--:R-:W-:-:S05]  /*00e0*/  IMAD.WIDE R4, R7, 0x4, R4 ;  /* 0x0000000407047825 */ /* 0x008fca00078e0204 */
[----:B------:R-:W2:Y:S02]  /*00f0*/  LDG.E R7, desc[UR4][R4.64] ;  /* 0x0000000404077981 */ /* 0x000ea4000c1e1900 */
[----:B--2---:R-:W-:-:S05]  /*0100*/  FFMA R7, -R2, UR6, R7 ;  /* 0x0000000602077c23 */ /* 0x004fca0008000107 */
[----:B------:R-:W-:Y:S01]  /*0110*/  STG.E desc[UR4][R4.64], R7 ;  /* 0x0000000704007986 */ /* 0x000fe2000c101904 */
[----:B------:R-:W-:Y:S05]  /*0120*/  EXIT ;  /* 0x000000000000794d */ /* 0x000fea0003800000 */
.L_x_0:
[----:B------:R-:W-:-:S00]  /*0130*/  BRA `(.L_x_0) ;  /* 0xfffffffc00fc7947 */ /* 0x000fc0000383ffff */
[----:B------:R-:W-:-:S00]  /*0140*/  NOP ;  /* 0x0000000000007918 */ /* 0x000fc00000000000 */
        /* <DEDUP_REMOVED lines=11> */
.L_x_60:


//--------------------- .text._Z15backward_kernelPfS_S_S_iS_S_S_S_iii --------------------------
	.section	.text._Z15backward_kernelPfS_S_S_iS_S_S_S_iii,"ax",@progbits
	.align	128
        .global         _Z15backward_kernelPfS_S_S_iS_S_S_S_iii
        .type           _Z15backward_kernelPfS_S_S_iS_S_S_S_iii,@function
        .size           _Z15backward_kernelPfS_S_S_iS_S_S_S_iii,(.L_x_61 - _Z15backward_kernelPfS_S_S_iS_S_S_S_iii)
        .other          _Z15backward_kernelPfS_S_S_iS_S_S_S_iii,@"STO_CUDA_ENTRY STV_DEFAULT"
_Z15backward_kernelPfS_S_S_iS_S_S_S_iii:
.text._Z15backward_kernelPfS_S_S_iS_S_S_S_iii:
[----:B------:R-:W-:Y:S01]  /*0000*/  LDC R1, c[0x0][0x37c] ;  /* 0x0000df00ff017b82 */ /* 0x000fe20000000800 */
[----:B------:R-:W0:Y:S07]  /*0010*/  S2R R2, SR_TID.X ;  /* 0x0000000000027919 */ /* 0x000e2e0000002100 */
[----:B------:R-:W0:Y:S01]  /*0020*/  S2UR UR4, SR_CTAID.X ;  /* 0x00000000000479c3 */ /* 0x000e220000002500 */
[----:B------:R-:W1:Y:S01]  /*0030*/  LDCU UR6, c[0x0][0x3d0] ;  /* 0x00007a00ff0677ac */ /* 0x000e620008000800 */
[----:B------:R-:W-:Y:S01]  /*0040*/  BSSY.RECONVERGENT B0, `(.L_x_1) ;  /* 0x0000015000007945 */ /* 0x000fe20003800200 */
[----:B------:R-:W2:Y:S05]  /*0050*/  LDCU.64 UR12, c[0x0][0x358] ;  /* 0x00006b00ff0c77ac */ /* 0x000eaa0008000a00 */
[----:B------:R-:W0:Y:S08]  /*0060*/  LDC R3, c[0x0][0x360] ;  /* 0x0000d800ff037b82 */ /* 0x000e300000000800 */
[----:B------:R-:W3:Y:S08]  /*0070*/  S2UR UR5, SR_CgaCtaId ;  /* 0x00000000000579c3 */ /* 0x000ef00000008800 */
[----:B------:R-:W4:Y:S01]  /*0080*/  LDC R0, c[0x0][0x3cc] ;  /* 0x0000f300ff007b82 */ /* 0x000f220000000800 */
[----:B0-----:R-:W-:Y:S01]  /*0090*/  IMAD R3, R3, UR4, R2 ;  /* 0x0000000403037c24 */ /* 0x001fe2000f8e0202 */
[----:B------:R-:W-:-:S04]  /*00a0*/  UMOV UR4, 0x400 ;  /* 0x0000040000047882 */ /* 0x000fc80000000000 */
[----:B-1----:R-:W-:Y:S01]  /*00b0*/  ISETP.GE.AND P0, PT, R3, UR6, PT ;  /* 0x0000000603007c0c */ /* 0x002fe2000bf06270 */
[----:B---3--:R-:W-:-:S06]  /*00c0*/  ULEA UR5, UR5, UR4, 0x18 ;  /* 0x0000000405057291 */ /* 0x008fcc000f8ec0ff */
[----:B------:R-:W-:-:S06]  /*00d0*/  LEA R7, R3, UR5, 0x2 ;  /* 0x0000000503077c11 */ /* 0x000fcc000f8e10ff */
[----:B--2-4-:R-:W-:Y:S05]  /*00e0*/  @P0 BRA `(.L_x_2) ;  /* 0x0000000000280947 */ /* 0x014fea0003800000 */
[----:B------:R-:W0:Y:S08]  /*00f0*/  LDC.64 R4, c[0x0][0x398] ;  /* 0x0000e600ff047b82 */ /* 0x000e300000000a00 */
[----:B------:R-:W1:Y:S01]  /*0100*/  LDC R2, c[0x0][0x3a0] ;  /* 0x0000e800ff027b82 */ /* 0x000e620000000800 */
[----:B0-----:R-:W-:-:S06]  /*0110*/  IMAD.WIDE R4, R3, 0x4, R4 ;  /* 0x0000000403047825 */ /* 0x001fcc00078e0204 */
[----:B------:R-:W2:Y:S01]  /*0120*/  LDG.E R4, desc[UR12][R4.64] ;  /* 0x0000000c04047981 */ /* 0x000ea2000c1e1900 */
[----:B-1----:R-:W-:-:S13]  /*0130*/  ISETP.NE.AND P1, PT, R3, R2, PT ;  /* 0x000000020300720c */ /* 0x002fda0003f25270 */
[----:B------:R-:W-:Y:S01]  /*0140*/  @!P1 LEA R2, R2, UR5, 0x2 ;  /* 0x0000000502029c11 */ /* 0x000fe2000f8e10ff */
[----:B--2---:R-:W-:Y:S04]  /*0150*/  STS [R7], R4 ;  /* 0x0000000407007388 */ /* 0x004fe80000000800 */
[----:B------:R-:W0:Y:S02]  /*0160*/  @!P1 LDS R6, [R2] ;  /* 0x0000000002069984 */ /* 0x000e240000000800 */
[----:B0-----:R-:W-:-:S05]  /*0170*/  @!P1 FADD R9, R6, -1 ;  /* 0xbf80000006099421 */ /* 0x001fca0000000000 */
[----:B------:R0:W-:Y:S02]  /*0180*/  @!P1 STS [R2], R9 ;  /* 0x0000000902009388 */ /* 0x0001e40000000800 */
.L_x_2:
[----:B------:R-:W-:Y:S05]  /*0190*/  BSYNC.RECONVERGENT B0 ;  /* 0x0000000000007941 */ /* 0x000fea0003800200 */
.L_x_1:
[----:B------:R-:W-:Y:S01]  /*01a0*/  BAR.SYNC.DEFER_BLOCKING 0x0 ;  /* 0x0000000000007b1d */ /* 0x000fe20000010000 */
[----:B0-----:R-:W-:Y:S01]  /*01b0*/  IMAD R2, R0, UR6, RZ ;  /* 0x0000000600027c24 */ /* 0x001fe2000f8e02ff */
[----:B------:R-:W-:-:S06]  /*01c0*/  ISETP.GE.AND P1, PT, R3, R0, PT ;  /* 0x000000000300720c */ /* 0x000fcc0003f26270 */
[----:B------:R-:W0:Y:S01]  /*01d0*/  @!P0 LDC.64 R4, c[0x0][0x3c0] ;  /* 0x0000f000ff048b82 */ /* 0x000e220000000a00 */
[C---:B------:R-:W-:Y:S01]  /*01e0*/  ISETP.GE.AND P2, PT, R3.reuse, R2, PT ;  /* 0x000000020300720c */ /* 0x040fe20003f46270 */
[----:B------:R-:W-:Y:S01]  /*01f0*/  BSSY.RECONVERGENT B0, `(.L_x_3) ;  /* 0x0000026000007945 */ /* 0x000fe20003800200 */
[----:B------:R-:W1:Y:S01]  /*0200*/  @!P0 LDS R7, [R7] ;  /* 0x0000000007078984 */ /* 0x000e620000000800 */
[----:B0-----:R-:W-:-:S10]  /*0210*/  @!P0 IMAD.WIDE R4, R3, 0x4, R4 ;  /* 0x0000000403048825 */ /* 0x001fd400078e0204 */
[----:B-1----:R-:W-:Y:S05]  /*0220*/  @P2 BRA `(.L_x_4) ;  /* 0x0000000000882947 */ /* 0x002fea0003800000 */
[----:B------:R-:W-:Y:S02]  /*0230*/  IABS R11, R0 ;  /* 0x00000000000b7213 */ /* 0x000fe40000000000 */
[----:B------:R-:W-:Y:S02]  /*0240*/  IABS R10, R3 ;  /* 0x00000003000a7213 */ /* 0x000fe40000000000 */
[----:B------:R-:W0:Y:S08]  /*0250*/  I2F.RP R2, R11 ;  /* 0x0000000b00027306 */ /* 0x000e300000209400 */
[----:B0-----:R-:W0:Y:S02]  /*0260*/  MUFU.RCP R2, R2 ;  /* 0x0000000200027308 */ /* 0x001e240000001000 */
[----:B0-----:R-:W-:-:S06]  /*0270*/  IADD3 R8, PT, PT, R2, 0xffffffe, RZ ;  /* 0x0ffffffe02087810 */ /* 0x001fcc0007ffe0ff */
[----:B------:R0:W1:Y:S02]  /*0280*/  F2I.FTZ.U32.TRUNC.NTZ R9, R8 ;  /* 0x0000000800097305 */ /* 0x000064000021f000 */
[----:B0-----:R-:W-:Y:S01]  /*0290*/  HFMA2 R8, -RZ, RZ, 0, 0 ;  /* 0x00000000ff087431 */ /* 0x001fe200000001ff */
[----:B-1----:R-:W-:-:S05]  /*02a0*/  IADD3 R6, PT, PT, RZ, -R9, RZ ;  /* 0x80000009ff067210 */ /* 0x002fca0007ffe0ff */
[----:B------:R-:W-:-:S04]  /*02b0*/  IMAD R13, R6, R11, RZ ;  /* 0x0000000b060d7224 */ /* 0x000fc800078e02ff */
[----:B------:R-:W-:-:S06]  /*02c0*/  IMAD.HI.U32 R9, R9, R13, R8 ;  /* 0x0000000d09097227 */ /* 0x000fcc00078e0008 */
[----:B------:R-:W-:Y:S02]  /*02d0*/  IMAD.HI.U32 R6, R9, R10, RZ ;  /* 0x0000000a09067227 */ /* 0x000fe400078e00ff */
[----:B------:R-:W0:Y:S03]  /*02e0*/  LDC.64 R8, c[0x0][0x390] ;  /* 0x0000e400ff087b82 */ /* 0x000e260000000a00 */
[----:B------:R-:W-:-:S05]  /*02f0*/  IADD3 R2, PT, PT, -R6, RZ, RZ ;  /* 0x000000ff06027210 */ /* 0x000fca0007ffe1ff */
[----:B------:R-:W-:-:S05]  /*0300*/  IMAD R2, R11, R2, R10 ;  /* 0x000000020b027224 */ /* 0x000fca00078e020a */
[----:B------:R-:W-:-:S13]  /*0310*/  ISETP.GT.U32.AND P4, PT, R11, R2, PT ;  /* 0x000000020b00720c */ /* 0x000fda0003f84070 */
[-C--:B------:R-:W-:Y:S02]  /*0320*/  @!P4 IADD3 R2, PT, PT, R2, -R11.reuse, RZ ;  /* 0x8000000b0202c210 */ /* 0x080fe40007ffe0ff */
[----:B------:R-:W-:Y:S02]  /*0330*/  @!P4 IADD3 R6, PT, PT, R6, 0x1, RZ ;  /* 0x000000010606c810 */ /* 0x000fe40007ffe0ff */
[----:B------:R-:W-:Y:S02]  /*0340*/  ISETP.GE.U32.AND P2, PT, R2, R11, PT ;  /* 0x0000000b0200720c */ /* 0x000fe40003f46070 */
[----:B------:R-:W-:Y:S02]  /*0350*/  LOP3.LUT R2, R3, R0, RZ, 0x3c, !PT ;  /* 0x0000000003027212 */ /* 0x000fe400078e3cff */
[----:B------:R-:W-:Y:S02]  /*0360*/  ISETP.NE.AND P4, PT, R0, RZ, PT ;  /* 0x000000ff0000720c */ /* 0x000fe40003f85270 */
[----:B------:R-:W-:-:S07]  /*0370*/  ISETP.GE.AND P3, PT, R2, RZ, PT ;  /* 0x000000ff0200720c */ /* 0x000fce0003f66270 */
[----:B------:R-:W-:-:S06]  /*0380*/  @P2 IADD3 R6, PT, PT, R6, 0x1, RZ ;  /* 0x0000000106062810 */ /* 0x000fcc0007ffe0ff */
[----:B------:R-:W-:Y:S02]  /*0390*/  @!P3 IADD3 R6, PT, PT, -R6, RZ, RZ ;  /* 0x000000ff0606b210 */ /* 0x000fe40007ffe1ff */
[----:B------:R-:W-:-:S04]  /*03a0*/  @!P4 LOP3.LUT R6, RZ, R0, RZ, 0x33, !PT ;  /* 0x00000000ff06c212 */ /* 0x000fc800078e33ff */
[----:B------:R-:W-:-:S05]  /*03b0*/  IADD3 R11, PT, PT, -R6, RZ, RZ ;  /* 0x000000ff060b7210 */ /* 0x000fca0007ffe1ff */
[----:B------:R-:W-:-:S04]  /*03c0*/  IMAD R11, R0, R11, R3 ;  /* 0x0000000b000b7224 */ /* 0x000fc800078e0203 */
[----:B0-----:R-:W-:Y:S01]  /*03d0*/  IMAD.WIDE R8, R11, 0x4, R8 ;  /* 0x000000040b087825 */ /* 0x001fe200078e0208 */
[----:B------:R-:W-:Y:S01]  /*03e0*/  LEA R6, R6, UR5, 0x2 ;  /* 0x0000000506067c11 */ /* 0x000fe2000f8e10ff */
[----:B------:R-:W0:Y:S04]  /*03f0*/  LDC.64 R10, c[0x0][0x3b0] ;  /* 0x0000ec00ff0a7b82 */ /* 0x000e280000000a00 */
[----:B------:R-:W2:Y:S04]  /*0400*/  LDG.E R9, desc[UR12][R8.64] ;  /* 0x0000000c08097981 */ /* 0x000ea8000c1e1900 */
[----:B------:R-:W2:Y:S01]  /*0410*/  LDS R6, [R6] ;  /* 0x0000000006067984 */ /* 0x000ea20000000800 */
[----:B0-----:R-:W-:-:S04]  /*0420*/  IMAD.WIDE R10, R3, 0x4, R10 ;  /* 0x00000004030a7825 */ /* 0x001fc800078e020a */
[----:B--2---:R-:W-:-:S05]  /*0430*/  FMUL R13, R6, R9 ;  /* 0x00000009060d7220 */ /* 0x004fca0000400000 */
[----:B------:R0:W-:Y:S02]  /*0440*/  STG.E desc[UR12][R10.64], R13 ;  /* 0x0000000d0a007986 */ /* 0x0001e4000c10190c */
.L_x_4:
[----:B------:R-:W-:Y:S05]  /*0450*/  BSYNC.RECONVERGENT B0 ;  /* 0x0000000000007941 */ /* 0x000fea0003800200 */
.L_x_3:
[----:B------:R1:W-:Y:S01]  /*0460*/  @!P0 STG.E desc[UR12][R4.64], R7 ;  /* 0x0000000704008986 */ /* 0x0003e2000c10190c */
[----:B------:R-:W-:Y:S06]  /*0470*/  BAR.SYNC.DEFER_BLOCKING 0x0 ;  /* 0x0000000000007b1d */ /* 0x000fec0000010000 */
[----:B------:R-:W-:Y:S05]  /*0480*/  @P1 EXIT ;  /* 0x000000000000194d */ /* 0x000fea0003800000 */
[----:B------:R-:W-:Y:S01]  /*0490*/  UISETP.GE.AND UP0, UPT, UR6, 0x1, UPT ;  /* 0x000000010600788c */ /* 0x000fe2000bf06270 */
[----:B0-----:R-:W-:-:S08]  /*04a0*/  MOV R11, RZ ;  /* 0x000000ff000b7202 */ /* 0x001fd00000000f00 */
[----:B------:R-:W-:Y:S05]  /*04b0*/  BRA.U !UP0, `(.L_x_5) ;  /* 0x0000000908307547 */ /* 0x000fea000b800000 */
[----:B------:R-:W-:Y:S01]  /*04c0*/  UISETP.GE.U32.AND UP0, UPT, UR6, 0x10, UPT ;  /* 0x000000100600788c */ /* 0x000fe2000bf06070 */
[----:B------:R-:W-:Y:S01]  /*04d0*/  HFMA2 R11, -RZ, RZ, 0, 0 ;  /* 0x00000000ff0b7431 */ /* 0x000fe200000001ff */
[----:B------:R-:W-:Y:S01]  /*04e0*/  ULOP3.LUT UR7, UR6, 0xf, URZ, 0xc0, !UPT ;  /* 0x0000000f06077892 */ /* 0x000fe2000f8ec0ff */
[----:B------:R-:W-:-:S03]  /*04f0*/  UMOV UR4, URZ ;  /* 0x000000ff00047c82 */ /* 0x000fc60008000000 */
[----:B------:R-:W-:-:S03]  /*0500*/  UISETP.NE.AND UP1, UPT, UR7, URZ, UPT ;  /* 0x000000ff0700728c */ /* 0x000fc6000bf25270 */
[----:B------:R-:W-:Y:S08]  /*0510*/  BRA.U !UP0, `(.L_x_6) ;  /* 0x0000000108fc7547 */ /* 0x000ff0000b800000 */
[----:B------:R-:W-:Y:S01]  /*0520*/  ULOP3.LUT UR4, UR6, 0x7ffffff0, URZ, 0xc0, !UPT ;  /* 0x7ffffff006047892 */ /* 0x000fe2000f8ec0ff */
[----:B------:R-:W-:Y:S01]  /*0530*/  MOV R11, RZ ;  /* 0x000000ff000b7202 */ /* 0x000fe20000000f00 */
[----:B------:R-:W-:Y:S01]  /*0540*/  UIADD3 UR9, UPT, UPT, UR5, 0x20, URZ ;  /* 0x0000002005097890 */ /* 0x000fe2000fffe0ff */
[----:B-1----:R-:W-:Y:S01]  /*0550*/  MOV R5, R3 ;  /* 0x0000000300057202 */ /* 0x002fe20000000f00 */
[----:B------:R-:W-:-:S12]  /*0560*/  UIADD3 UR8, UPT, UPT, -UR4, URZ, URZ ;  /* 0x000000ff04087290 */ /* 0x000fd8000fffe1ff */
.L_x_7:
[----:B------:R-:W0:Y:S02]  /*0570*/  LDC.64 R12, c[0x0][0x380] ;  /* 0x0000e000ff0c7b82 */ /* 0x000e240000000a00 */
[----:B0-----:R-:W-:-:S05]  /*0580*/  IMAD.WIDE R12, R5, 0x4, R12 ;  /* 0x00000004050c7825 */ /* 0x001fca00078e020c */
[----:B------:R0:W2:Y:S01]  /*0590*/  LDG.E R9, desc[UR12][R12.64] ;  /* 0x0000000c0c097981 */ /* 0x0000a2000c1e1900 */
[----:B------:R-:W-:-:S05]  /*05a0*/  IMAD.WIDE R14, R0, 0x4, R12 ;  /* 0x00000004000e7825 */ /* 0x000fca00078e020c */
[----:B------:R1:W3:Y:S01]  /*05b0*/  LDG.E R8, desc[UR12][R14.64] ;  /* 0x0000000c0e087981 */ /* 0x0002e2000c1e1900 */
[----:B------:R-:W-:-:S04]  /*05c0*/  IMAD.WIDE R24, R0, 0x4, R14 ;  /* 0x0000000400187825 */ /* 0x000fc800078e020e */
[C---:B------:R-:W-:Y:S02]  /*05d0*/  IMAD.WIDE R26, R0.reuse, 0x4, R24 ;  /* 0x00000004001a7825 */ /* 0x040fe400078e0218 */
[----:B------:R-:W4:Y:S02]  /*05e0*/  LDG.E R24, desc[UR12][R24.64] ;  /* 0x0000000c18187981 */ /* 0x000f24000c1e1900 */
[C---:B------:R-:W-:Y:S02]  /*05f0*/  IMAD.WIDE R18, R0.reuse, 0x4, R26 ;  /* 0x0000000400127825 */ /* 0x040fe400078e021a */
[----:B------:R-:W5:Y:S02]  /*0600*/  LDG.E R26, desc[UR12][R26.64] ;  /* 0x0000000c1a1a7981 */ /* 0x000f64000c1e1900 */
[C---:B------:R-:W-:Y:S02]  /*0610*/  IMAD.WIDE R28, R0.reuse, 0x4, R18 ;  /* 0x00000004001c7825 */ /* 0x040fe400078e0212 */
[----:B------:R-:W5:Y:S04]  /*0620*/  LDG.E R17, desc[UR12][R18.64] ;  /* 0x0000000c12117981 */ /* 0x000f68000c1e1900 */
[----:B------:R-:W5:Y:S01]  /*0630*/  LDG.E R16, desc[UR12][R28.64] ;  /* 0x0000000c1c107981 */ /* 0x000f62000c1e1900 */
[----:B------:R-:W-:-:S04]  /*0640*/  IMAD.WIDE R6, R0, 0x4, R28 ;  /* 0x0000000400067825 */ /* 0x000fc800078e021c */
[C---:B0-----:R-:W-:Y:S02]  /*0650*/  IMAD.WIDE R12, R0.reuse, 0x4, R6 ;  /* 0x00000004000c7825 */ /* 0x041fe400078e0206 */
[----:B------:R-:W5:Y:S02]  /*0660*/  LDG.E R7, desc[UR12][R6.64] ;  /* 0x0000000c06077981 */ /* 0x000f64000c1e1900 */
[C---:B------:R-:W-:Y:S02]  /*0670*/  IMAD.WIDE R20, R0.reuse, 0x4, R12 ;  /* 0x0000000400147825 */ /* 0x040fe400078e020c */
[----:B------:R0:W5:Y:S02]  /*0680*/  LDG.E R2, desc[UR12][R12.64] ;  /* 0x0000000c0c027981 */ /* 0x000164000c1e1900 */
[C---:B-1----:R-:W-:Y:S02]  /*0690*/  IMAD.WIDE R14, R0.reuse, 0x4, R20 ;  /* 0x00000004000e7825 */ /* 0x042fe400078e0214 */
[----:B------:R-:W5:Y:S02]  /*06a0*/  LDG.E R21, desc[UR12][R20.64] ;  /* 0x0000000c14157981 */ /* 0x000f64000c1e1900 */
[----:B------:R-:W-:-:S02]  /*06b0*/  IMAD.WIDE R22, R0, 0x4, R14 ;  /* 0x0000000400167825 */ /* 0x000fc400078e020e */
[----:B------:R-:W5:Y:S02]  /*06c0*/  LDG.E R4, desc[UR12][R14.64] ;  /* 0x0000000c0e047981 */ /* 0x000f64000c1e1900 */
[C---:B0-----:R-:W-:Y:S02]  /*06d0*/  IMAD.WIDE R12, R0.reuse, 0x4, R22 ;  /* 0x00000004000c7825 */ /* 0x041fe400078e0216 */
[----:B------:R-:W5:Y:S02]  /*06e0*/  LDG.E R23, desc[UR12][R22.64] ;  /* 0x0000000c16177981 */ /* 0x000f64000c1e1900 */
[C---:B------:R-:W-:Y:S02]  /*06f0*/  IMAD.WIDE R18, R0.reuse, 0x4, R12 ;  /* 0x0000000400127825 */ /* 0x040fe400078e020c */
[----:B------:R-:W5:Y:S04]  /*0700*/  LDG.E R6, desc[UR12][R12.64] ;  /* 0x0000000c0c067981 */ /* 0x000f68000c1e1900 */
[----:B------:R0:W5:Y:S01]  /*0710*/  LDG.E R25, desc[UR12][R18.64] ;  /* 0x0000000c12197981 */ /* 0x000162000c1e1900 */
[----:B------:R-:W-:-:S05]  /*0720*/  IMAD.WIDE R28, R0, 0x4, R18 ;  /* 0x00000004001c7825 */ /* 0x000fca00078e0212 */
[----:B------:R1:W5:Y:S01]  /*0730*/  LDG.E R20, desc[UR12][R28.64] ;  /* 0x0000000c1c147981 */ /* 0x000362000c1e1900 */
[----:B0-----:R-:W-:-:S03]  /*0740*/  IMAD.WIDE R18, R0, 0x4, R28 ;  /* 0x0000000400127825 */ /* 0x001fc600078e021c */
[----:B------:R-:W2:Y:S04]  /*0750*/  LDS.128 R12, [UR9+-0x20] ;  /* 0xffffe009ff0c7984 */ /* 0x000ea80008000c00 */
[----:B------:R0:W5:Y:S01]  /*0760*/  LDG.E R27, desc[UR12][R18.64] ;  /* 0x0000000c121b7981 */ /* 0x000162000c1e1900 */
[----:B-1----:R-:W-:-:S05]  /*0770*/  IMAD.WIDE R28, R0, 0x4, R18 ;  /* 0x00000004001c7825 */ /* 0x002fca00078e0212 */
[----:B------:R-:W5:Y:S01]  /*0780*/  LDG.E R22, desc[UR12][R28.64] ;  /* 0x0000000c1c167981 */ /* 0x000f62000c1e1900 */
[----:B------:R-:W-:-:S04]  /*0790*/  UIADD3 UR8, UPT, UPT, UR8, 0x10, URZ ;  /* 0x0000001008087890 */ /* 0x000fc8000fffe0ff */
[----:B------:R-:W-:Y:S01]  /*07a0*/  UISETP.NE.AND UP0, UPT, UR8, URZ, UPT ;  /* 0x000000ff0800728c */ /* 0x000fe2000bf05270 */
[----:B------:R-:W-:Y:S01]  /*07b0*/  LEA R5, R0, R5, 0x4 ;  /* 0x0000000500057211 */ /* 0x000fe200078e20ff */
[----:B--2---:R-:W-:-:S04]  /*07c0*/  FFMA R9, R12, R9, R11 ;  /* 0x000000090c097223 */ /* 0x004fc8000000000b */
[----:B---3--:R-:W-:Y:S02]  /*07d0*/  FFMA R13, R8, R13, R9 ;  /* 0x0000000d080d7223 */ /* 0x008fe40000000009 */
[----:B------:R-:W1:Y:S02]  /*07e0*/  LDS.128 R8, [UR9+-0x10] ;  /* 0xfffff009ff087984 */ /* 0x000e640008000c00 */
[----:B----4-:R-:W-:-:S04]  /*07f0*/  FFMA R13, R24, R14, R13 ;  /* 0x0000000e180d7223 */ /* 0x010fc8000000000d */
[----:B-----5:R-:W-:Y:S02]  /*0800*/  FFMA R26, R26, R15, R13 ;  /* 0x0000000f1a1a7223 */ /* 0x020fe4000000000d */
[----:B------:R-:W2:Y:S02]  /*0810*/  LDS.128 R12, [UR9] ;  /* 0x00000009ff0c7984 */ /* 0x000ea40008000c00 */
[----:B-1----:R-:W-:-:S04]  /*0820*/  FFMA R17, R8, R17, R26 ;  /* 0x0000001108117223 */ /* 0x002fc8000000001a */
[----:B------:R-:W-:Y:S02]  /*0830*/  FFMA R8, R16, R9, R17 ;  /* 0x0000000910087223 */ /* 0x000fe40000000011 */
[----:B0-----:R-:W0:Y:S02]  /*0840*/  LDS.128 R16, [UR9+0x10] ;  /* 0x00001009ff107984 */ /* 0x001e240008000c00 */
[----:B------:R-:W-:-:S04]  /*0850*/  FFMA R7, R7, R10, R8 ;  /* 0x0000000a07077223 */ /* 0x000fc80000000008 */
[----:B------:R-:W-:-:S04]  /*0860*/  FFMA R7, R2, R11, R7 ;  /* 0x0000000b02077223 */ /* 0x000fc80000000007 */
[----:B--2---:R-:W-:-:S04]  /*0870*/  FFMA R7, R12, R21, R7 ;  /* 0x000000150c077223 */ /* 0x004fc80000000007 */
[----:B------:R-:W-:-:S04]  /*0880*/  FFMA R4, R4, R13, R7 ;  /* 0x0000000d04047223 */ /* 0x000fc80000000007 */
[----:B------:R-:W-:-:S04]  /*0890*/  FFMA R23, R23, R14, R4 ;  /* 0x0000000e17177223 */ /* 0x000fc80000000004 */
[----:B------:R-:W-:Y:S01]  /*08a0*/  FFMA R15, R6, R15, R23 ;  /* 0x0000000f060f7223 */ /* 0x000fe20000000017 */
[----:B------:R-:W-:-:S03]  /*08b0*/  UIADD3 UR9, UPT, UPT, UR9, 0x40, URZ ;  /* 0x0000004009097890 */ /* 0x000fc6000fffe0ff */
[----:B0-----:R-:W-:-:S04]  /*08c0*/  FFMA R15, R16, R25, R15 ;  /* 0x00000019100f7223 */ /* 0x001fc8000000000f */
[----:B------:R-:W-:-:S04]  /*08d0*/  FFMA R20, R20, R17, R15 ;  /* 0x0000001114147223 */ /* 0x000fc8000000000f */
[----:B------:R-:W-:-:S04]  /*08e0*/  FFMA R27, R27, R18, R20 ;  /* 0x000000121b1b7223 */ /* 0x000fc80000000014 */
[----:B------:R-:W-:Y:S01]  /*08f0*/  FFMA R11, R22, R19, R27 ;  /* 0x00000013160b7223 */ /* 0x000fe2000000001b */
[----:B------:R-:W-:Y:S06]  /*0900*/  BRA.U UP0, `(.L_x_7) ;  /* 0xfffffffd00187547 */ /* 0x000fec000b83ffff */
.L_x_6:
[----:B------:R-:W-:Y:S05]  /*0910*/  BRA.U !UP1, `(.L_x_5) ;  /* 0x0000000509187547 */ /* 0x000fea000b800000 */
[----:B------:R-:W-:Y:S02]  /*0920*/  UISETP.GE.U32.AND UP0, UPT, UR7, 0x8, UPT ;  /* 0x000000080700788c */ /* 0x000fe4000bf06070 */
[----:B------:R-:W-:-:S04]  /*0930*/  ULOP3.LUT UR8, UR6, 0x7, URZ, 0xc0, !UPT ;  /* 0x0000000706087892 */ /* 0x000fc8000f8ec0ff */
[----:B------:R-:W-:-:S03]  /*0940*/  UISETP.NE.AND UP1, UPT, UR8, URZ, UPT ;  /* 0x000000ff0800728c */ /* 0x000fc6000bf25270 */
[----:B------:R-:W-:Y:S08]  /*0950*/  BRA.U !UP0, `(.L_x_8) ;  /* 0x0000000108787547 */ /* 0x000ff0000b800000 */
[----:B-1----:R-:W0:Y:S01]  /*0960*/  LDC.64 R4, c[0x0][0x380] ;  /* 0x0000e000ff047b82 */ /* 0x002e220000000a00 */
[----:B------:R-:W-:-:S04]  /*0970*/  IMAD R7, R0, UR4, R3 ;  /* 0x0000000400077c24 */ /* 0x000fc8000f8e0203 */
[----:B0-----:R-:W-:-:S05]  /*0980*/  IMAD.WIDE R4, R7, 0x4, R4 ;  /* 0x0000000407047825 */ /* 0x001fca00078e0204 */
[----:B------:R-:W2:Y:S01]  /*0990*/  LDG.E R2, desc[UR12][R4.64] ;  /* 0x0000000c04027981 */ /* 0x000ea2000c1e1900 */
[----:B------:R-:W-:-:S05]  /*09a0*/  IMAD.WIDE R6, R0, 0x4, R4 ;  /* 0x0000000400067825 */ /* 0x000fca00078e0204 */
[----:B------:R0:W3:Y:S01]  /*09b0*/  LDG.E R8, desc[UR12][R6.64] ;  /* 0x0000000c06087981 */ /* 0x0000e2000c1e1900 */
[----:B------:R-:W-:-:S05]  /*09c0*/  IMAD.WIDE R12, R0, 0x4, R6 ;  /* 0x00000004000c7825 */ /* 0x000fca00078e0206 */
[----:B------:R1:W4:Y:S01]  /*09d0*/  LDG.E R9, desc[UR12][R12.64] ;  /* 0x0000000c0c097981 */ /* 0x000322000c1e1900 */
[----:B------:R-:W-:-:S05]  /*09e0*/  IMAD.WIDE R16, R0, 0x4, R12 ;  /* 0x0000000400107825 */ /* 0x000fca00078e020c */
[----:B------:R-:W5:Y:S01]  /*09f0*/  LDG.E R10, desc[UR12][R16.64] ;  /* 0x0000000c100a7981 */ /* 0x000f62000c1e1900 */
[----:B------:R-:W-:-:S04]  /*0a00*/  IMAD.WIDE R18, R0, 0x4, R16 ;  /* 0x0000000400127825 */ /* 0x000fc800078e0210 */
[C---:B------:R-:W-:Y:S02]  /*0a10*/  IMAD.WIDE R20, R0.reuse, 0x4, R18 ;  /* 0x0000000400147825 */ /* 0x040fe400078e0212 */
[----:B------:R-:W5:Y:S02]  /*0a20*/  LDG.E R18, desc[UR12][R18.64] ;  /* 0x0000000c12127981 */ /* 0x000f64000c1e1900 */
[C---:B------:R-:W-:Y:S02]  /*0a30*/  IMAD.WIDE R22, R0.reuse, 0x4, R20 ;  /* 0x0000000400167825 */ /* 0x040fe400078e0214 */
[----:B------:R-:W5:Y:S02]  /*0a40*/  LDG.E R21, desc[UR12][R20.64] ;  /* 0x0000000c14157981 */ /* 0x000f64000c1e1900 */
[----:B------:R-:W-:Y:S02]  /*0a50*/  IMAD.WIDE R24, R0, 0x4, R22 ;  /* 0x0000000400187825 */ /* 0x000fe400078e0216 */
[----:B------:R-:W5:Y:S04]  /*0a60*/  LDG.E R22, desc[UR12][R22.64] ;  /* 0x0000000c16167981 */ /* 0x000f68000c1e1900 */
[----:B------:R-:W5:Y:S01]  /*0a70*/  LDG.E R25, desc[UR12][R24.64] ;  /* 0x0000000c18197981 */ /* 0x000f62000c1e1900 */
[----:B------:R-:W-:-:S09]  /*0a80*/  ULEA UR7, UR4, UR5, 0x2 ;  /* 0x0000000504077291 */ /* 0x000fd2000f8e10ff */
[----:B0-----:R-:W2:Y:S04]  /*0a90*/  LDS.128 R4, [UR7] ;  /* 0x00000007ff047984 */ /* 0x001ea80008000c00 */
[----:B-1----:R-:W0:Y:S01]  /*0aa0*/  LDS.128 R12, [UR7+0x10] ;  /* 0x00001007ff0c7984 */ /* 0x002e220008000c00 */
[----:B------:R-:W-:Y:S01]  /*0ab0*/  UIADD3 UR4, UPT, UPT, UR4, 0x8, URZ ;  /* 0x0000000804047890 */ /* 0x000fe2000fffe0ff */
[----:B--2---:R-:W-:-:S04]  /*0ac0*/  FFMA R11, R4, R2, R11 ;  /* 0x00000002040b7223 */ /* 0x004fc8000000000b */
[----:B---3--:R-:W-:-:S04]  /*0ad0*/  FFMA R8, R8, R5, R11 ;  /* 0x0000000508087223 */ /* 0x008fc8000000000b */
[----:B----4-:R-:W-:-:S04]  /*0ae0*/  FFMA R9, R9, R6, R8 ;  /* 0x0000000609097223 */ /* 0x010fc80000000008 */
[----:B-----5:R-:W-:-:S04]  /*0af0*/  FFMA R7, R10, R7, R9 ;  /* 0x000000070a077223 */ /* 0x020fc80000000009 */
[----:B0-----:R-:W-:-:S04]  /*0b00*/  FFMA R12, R12, R18, R7 ;  /* 0x000000120c0c7223 */ /* 0x001fc80000000007 */
[----:B------:R-:W-:-:S04]  /*0b10*/  FFMA R13, R21, R13, R12 ;  /* 0x0000000d150d7223 */ /* 0x000fc8000000000c */
[----:B------:R-:W-:-:S04]  /*0b20*/  FFMA R14, R22, R14, R13 ;  /* 0x0000000e160e7223 */ /* 0x000fc8000000000d */
[----:B------:R-:W-:-:S07]  /*0b30*/  FFMA R11, R25, R15, R14 ;  /* 0x0000000f190b7223 */ /* 0x000fce000000000e */
.L_x_8:
[----:B------:R-:W-:Y:S05]  /*0b40*/  BRA.U !UP1, `(.L_x_5) ;  /* 0x00000001098c7547 */ /* 0x000fea000b800000 */
[----:B------:R-:W-:Y:S02]  /*0b50*/  UISETP.GE.U32.AND UP0, UPT, UR8, 0x4, UPT ;  /* 0x000000040800788c */ /* 0x000fe4000bf06070 */
[----:B------:R-:W-:-:S04]  /*0b60*/  ULOP3.LUT UR6, UR6, 0x3, URZ, 0xc0, !UPT ;  /* 0x0000000306067892 */ /* 0x000fc8000f8ec0ff */
[----:B------:R-:W-:-:S03]  /*0b70*/  UISETP.NE.AND UP1, UPT, UR6, URZ, UPT ;  /* 0x000000ff0600728c */ /* 0x000fc6000bf25270 */
[----:B------:R-:W-:Y:S08]  /*0b80*/  BRA.U !UP0, `(.L_x_9) ;  /* 0x0000000108447547 */ /* 0x000ff0000b800000 */
[----:B-1----:R-:W0:Y:S01]  /*0b90*/  LDC.64 R4, c[0x0][0x380] ;  /* 0x0000e000ff047b82 */ /* 0x002e220000000a00 */
[----:B------:R-:W-:-:S04]  /*0ba0*/  IMAD R9, R0, UR4, R3 ;  /* 0x0000000400097c24 */ /* 0x000fc8000f8e0203 */
[----:B0-----:R-:W-:-:S04]  /*0bb0*/  IMAD.WIDE R8, R9, 0x4, R4 ;  /* 0x0000000409087825 */ /* 0x001fc800078e0204 */
[C---:B------:R-:W-:Y:S02]  /*0bc0*/  IMAD.WIDE R12, R0.reuse, 0x4, R8 ;  /* 0x00000004000c7825 */ /* 0x040fe400078e0208 */
[----:B------:R-:W2:Y:S02]  /*0bd0*/  LDG.E R8, desc[UR12][R8.64] ;  /* 0x0000000c08087981 */ /* 0x000ea4000c1e1900 */
[C---:B------:R-:W-:Y:S02]  /*0be0*/  IMAD.WIDE R14, R0.reuse, 0x4, R12 ;  /* 0x00000004000e7825 */ /* 0x040fe400078e020c */
[----:B------:R-:W3:Y:S02]  /*0bf0*/  LDG.E R13, desc[UR12][R12.64] ;  /* 0x0000000c0c0d7981 */ /* 0x000ee4000c1e1900 */
[----:B------:R-:W-:Y:S02]  /*0c00*/  IMAD.WIDE R16, R0, 0x4, R14 ;  /* 0x0000000400107825 */ /* 0x000fe400078e020e */
[----:B------:R-:W4:Y:S04]  /*0c10*/  LDG.E R14, desc[UR12][R14.64] ;  /* 0x0000000c0e0e7981 */ /* 0x000f28000c1e1900 */
[----:B------:R-:W5:Y:S01]  /*0c20*/  LDG.E R17, desc[UR12][R16.64] ;  /* 0x0000000c10117981 */ /* 0x000f62000c1e1900 */
[----:B------:R-:W-:-:S02]  /*0c30*/  ULEA UR7, UR4, UR5, 0x2 ;  /* 0x0000000504077291 */ /* 0x000fc4000f8e10ff */
[----:B------:R-:W-:-:S07]  /*0c40*/  UIADD3 UR4, UPT, UPT, UR4, 0x4, URZ ;  /* 0x0000000404047890 */ /* 0x000fce000fffe0ff */
[----:B------:R-:W2:Y:S02]  /*0c50*/  LDS.128 R4, [UR7] ;  /* 0x00000007ff047984 */ /* 0x000ea40008000c00 */
[----:B--2---:R-:W-:-:S04]  /*0c60*/  FFMA R4, R4, R8, R11 ;  /* 0x0000000804047223 */ /* 0x004fc8000000000b */
[----:B---3--:R-:W-:-:S04]  /*0c70*/  FFMA R5, R13, R5, R4 ;  /* 0x000000050d057223 */ /* 0x008fc80000000004 */
[----:B----4-:R-:W-:-:S04]  /*0c80*/  FFMA R6, R14, R6, R5 ;  /* 0x000000060e067223 */ /* 0x010fc80000000005 */
[----:B-----5:R-:W-:-:S07]  /*0c90*/  FFMA R11, R17, R7, R6 ;  /* 0x00000007110b7223 */ /* 0x020fce0000000006 */
.L_x_9:
[----:B------:R-:W-:Y:S05]  /*0ca0*/  BRA.U !UP1, `(.L_x_5) ;  /* 0x0000000109347547 */ /* 0x000fea000b800000 */
[----:B-1----:R-:W0:Y:S01]  /*0cb0*/  LDC.64 R6, c[0x0][0x380] ;  /* 0x0000e000ff067b82 */ /* 0x002e220000000a00 */
[----:B------:R-:W-:Y:S01]  /*0cc0*/  IMAD R9, R0, UR4, R3 ;  /* 0x0000000400097c24 */ /* 0x000fe2000f8e0203 */
[----:B------:R-:W-:Y:S02]  /*0cd0*/  ULEA UR5, UR4, UR5, 0x2 ;  /* 0x0000000504057291 */ /* 0x000fe4000f8e10ff */
[----:B------:R-:W-:-:S12]  /*0ce0*/  UIADD3 UR6, UPT, UPT, -UR6, URZ, URZ ;  /* 0x000000ff06067290 */ /* 0x000fd8000fffe1ff */
.L_x_10:
[C---:B0-----:R-:W-:Y:S01]  /*0cf0*/  IMAD.WIDE R4, R9.reuse, 0x4, R6 ;  /* 0x0000000409047825 */ /* 0x041fe200078e0206 */
[----:B------:R-:W0:Y:S05]  /*0d00*/  LDS R2, [UR5] ;  /* 0x00000005ff027984 */ /* 0x000e2a0008000800 */
[----:B------:R-:W0:Y:S01]  /*0d10*/  LDG.E R4, desc[UR12][R4.64] ;  /* 0x0000000c04047981 */ /* 0x000e22000c1e1900 */
[----:B------:R-:W-:Y:S01]  /*0d20*/  UIADD3 UR6, UPT, UPT, UR6, 0x1, URZ ;  /* 0x0000000106067890 */ /* 0x000fe2000fffe0ff */
[----:B------:R-:W-:Y:S01]  /*0d30*/  IADD3 R9, PT, PT, R9, R0, RZ ;  /* 0x0000000009097210 */ /* 0x000fe20007ffe0ff */
[----:B------:R-:W-:Y:S02]  /*0d40*/  UIADD3 UR5, UPT, UPT, UR5, 0x4, URZ ;  /* 0x0000000405057890 */ /* 0x000fe4000fffe0ff */
[----:B------:R-:W-:Y:S01]  /*0d50*/  UISETP.NE.AND UP0, UPT, UR6, URZ, UPT ;  /* 0x000000ff0600728c */ /* 0x000fe2000bf05270 */
[----:B0-----:R-:W-:-:S08]  /*0d60*/  FFMA R11, R2, R4, R11 ;  /* 0x00000004020b7223 */ /* 0x001fd0000000000b */
[----:B------:R-:W-:Y:S05]  /*0d70*/  BRA.U UP0, `(.L_x_10) ;  /* 0xfffffffd00dc7547 */ /* 0x000fea000b83ffff */
.L_x_5:
[----:B-1----:R-:W0:Y:S01]  /*0d80*/  LDC.64 R4, c[0x0][0x390] ;  /* 0x0000e400ff047b82 */ /* 0x002e220000000a00 */
[----:B------:R-:W1:Y:S01]  /*0d90*/  LDCU UR8, c[0x0][0x3c8] ;  /* 0x00007900ff0877ac */ /* 0x000e620008000800 */
[----:B0-----:R-:W-:-:S06]  /*0da0*/  IMAD.WIDE R4, R3, 0x4, R4 ;  /* 0x0000000403047825 */ /* 0x001fcc00078e0204 */
[----:B------:R-:W2:Y:S01]  /*0db0*/  LDG.E R4, desc[UR12][R4.64] ;  /* 0x0000000c04047981 */ /* 0x000ea2000c1e1900 */
[----:B-1----:R-:W-:Y:S01]  /*0dc0*/  UISETP.GE.AND UP0, UPT, UR8, 0x1, UPT ;  /* 0x000000010800788c */ /* 0x002fe2000bf06270 */
[----:B--2---:R-:W-:-:S05]  /*0dd0*/  FSET.BF.GT.AND R0, R4, RZ, PT ;  /* 0x000000ff0400720a */ /* 0x004fca0003804000 */
[----:B------:R-:W-:-:S03]  /*0de0*/  FMUL R11, R0, R11 ;  /* 0x0000000b000b7220 */ /* 0x000fc60000400000 */
[----:B------:R-:W-:Y:S05]  /*0df0*/  BRA.U !UP0, `(.L_x_11) ;  /* 0x00000009085c7547 */ /* 0x000fea000b800000 */
[----:B------:R-:W-:Y:S02]  /*0e00*/  UISETP.GE.U32.AND UP1, UPT, UR8, 0x10, UPT ;  /* 0x000000100800788c */ /* 0x000fe4000bf26070 */
[----:B------:R-:W-:Y:S01]  /*0e10*/  IMAD R5, R3, UR8, RZ ;  /* 0x0000000803057c24 */ /* 0x000fe2000f8e02ff */
[----:B------:R-:W-:Y:S01]  /*0e20*/  ULOP3.LUT UR9, UR8, 0xf, URZ, 0xc0, !UPT ;  /* 0x0000000f08097892 */ /* 0x000fe2000f8ec0ff */
[----:B------:R-:W-:-:S03]  /*0e30*/  MOV R0, RZ ;  /* 0x000000ff00007202 */ /* 0x000fc60000000f00 */
[----:B------:R-:W-:Y:S02]  /*0e40*/  UISETP.NE.AND UP0, UPT, UR9, URZ, UPT ;  /* 0x000000ff0900728c */ /* 0x000fe4000bf05270 */
[----:B------:R-:W-:Y:S09]  /*0e50*/  BRA.U !UP1, `(.L_x_12) ;  /* 0x00000005091c7547 */ /* 0x000ff2000b800000 */
[----:B------:R-:W0:Y:S01]  /*0e60*/  LDCU.64 UR6, c[0x0][0x388] ;  /* 0x00007100ff0677ac */ /* 0x000e220008000a00 */
[----:B------:R-:W-:Y:S01]  /*0e70*/  MOV R2, R5 ;  /* 0x0000000500027202 */ /* 0x000fe20000000f00 */
[----:B------:R-:W1:Y:S01]  /*0e80*/  LDCU.64 UR4, c[0x0][0x3a8] ;  /* 0x00007500ff0477ac */ /* 0x000e620008000a00 */
[----:B------:R-:W-:-:S04]  /*0e90*/  ULOP3.LUT UR10, UR8, 0x7ffffff0, URZ, 0xc0, !UPT ;  /* 0x7ffffff0080a7892 */ /* 0x000fc8000f8ec0ff */
[----:B------:R-:W-:Y:S02]  /*0ea0*/  UIADD3 UR11, UPT, UPT, -UR10, URZ, URZ ;  /* 0x000000ff0a0b7290 */ /* 0x000fe4000fffe1ff */
[----:B------:R-:W-:Y:S01]  /*0eb0*/  MOV R0, UR10 ;  /* 0x0000000a00007c02 */ /* 0x000fe20008000f00 */
[----:B0-----:R-:W-:-:S04]  /*0ec0*/  UIADD3 UR6, UP1, UPT, UR6, 0x20, URZ ;  /* 0x0000002006067890 */ /* 0x001fc8000ff3e0ff */
[----:B------:R-:W-:Y:S02]  /*0ed0*/  UIADD3.X UR7, UPT, UPT, URZ, UR7, URZ, UP1, !UPT ;  /* 0x00000007ff077290 */ /* 0x000fe40008ffe4ff */
[----:B-1----:R-:W-:Y:S01]  /*0ee0*/  UIADD3 UR4, UP2, UPT, UR4, 0x20, URZ ;  /* 0x0000002004047890 */ /* 0x002fe2000ff5e0ff */
[----:B------:R-:W-:-:S03]  /*0ef0*/  MOV R4, UR6 ;  /* 0x0000000600047c02 */ /* 0x000fc60008000f00 */
[----:B------:R-:W-:Y:S01]  /*0f00*/  MOV R13, UR7 ;  /* 0x00000007000d7c02 */ /* 0x000fe20008000f00 */
[----:B------:R-:W-:-:S12]  /*0f10*/  UIADD3.X UR5, UPT, UPT, URZ, UR5, URZ, UP2, !UPT ;  /* 0x00000005ff057290 */ /* 0x000fd800097fe4ff */
.L_x_13:
[----:B------:R-:W-:Y:S02]  /*0f20*/  MOV R6, R4 ;  /* 0x0000000400067202 */ /* 0x000fe40000000f00 */
[----:B------:R-:W-:-:S05]  /*0f30*/  MOV R7, R13 ;  /* 0x0000000d00077202 */ /* 0x000fca0000000f00 */
[----:B------:R-:W2:Y:S01]  /*0f40*/  LDG.E R4, desc[UR12][R6.64+-0x20] ;  /* 0xffffe00c06047981 */ /* 0x000ea2000c1e1900 */
[----:B-1----:R-:W-:Y:S02]  /*0f50*/  MOV R8, UR4 ;  /* 0x0000000400087c02 */ /* 0x002fe40008000f00 */
[----:B------:R-:W-:-:S03]  /*0f60*/  MOV R9, UR5 ;  /* 0x0000000500097c02 */ /* 0x000fc60008000f00 */
[----:B------:R-:W-:-:S04]  /*0f70*/  IMAD.WIDE R8, R2, 0x4, R8 ;  /* 0x0000000402087825 */ /* 0x000fc800078e0208 */
[----:B--2---:R-:W-:-:S05]  /*0f80*/  FMUL R13, R11, R4 ;  /* 0x000000040b0d7220 */ /* 0x004fca0000400000 */
[----:B------:R0:W-:Y:S04]  /*0f90*/  STG.E desc[UR12][R8.64+-0x20], R13 ;  /* 0xffffe00d08007986 */ /* 0x0001e8000c10190c */
[----:B------:R-:W2:Y:S02]  /*0fa0*/  LDG.E R4, desc[UR12][R6.64+-0x1c] ;  /* 0xffffe40c06047981 */ /* 0x000ea4000c1e1900 */
[----:B--2---:R-:W-:-:S05]  /*0fb0*/  FMUL R15, R11, R4 ;  /* 0x000000040b0f7220 */ /* 0x004fca0000400000 */
[----:B------:R1:W-:Y:S04]  /*0fc0*/  STG.E desc[UR12][R8.64+-0x1c], R15 ;  /* 0xffffe40f08007986 */ /* 0x0003e8000c10190c */
[----:B------:R-:W2:Y:S02]  /*0fd0*/  LDG.E R4, desc[UR12][R6.64+-0x18] ;  /* 0xffffe80c06047981 */ /* 0x000ea4000c1e1900 */
[----:B--2---:R-:W-:-:S05]  /*0fe0*/  FMUL R17, R11, R4 ;  /* 0x000000040b117220 */ /* 0x004fca0000400000 */
[----:B------:R2:W-:Y:S04]  /*0ff0*/  STG.E desc[UR12][R8.64+-0x18], R17 ;  /* 0xffffe81108007986 */ /* 0x0005e8000c10190c */
[----:B------:R-:W3:Y:S02]  /*1000*/  LDG.E R4, desc[UR12][R6.64+-0x14] ;  /* 0xffffec0c06047981 */ /* 0x000ee4000c1e1900 */
[----:B---3--:R-:W-:-:S05]  /*1010*/  FMUL R19, R11, R4 ;  /* 0x000000040b137220 */ /* 0x008fca0000400000 */
[----:B------:R3:W-:Y:S04]  /*1020*/  STG.E desc[UR12][R8.64+-0x14], R19 ;  /* 0xffffec1308007986 */ /* 0x0007e8000c10190c */
[----:B------:R-:W0:Y:S02]  /*1030*/  LDG.E R4, desc[UR12][R6.64+-0x10] ;  /* 0xfffff00c06047981 */ /* 0x000e24000c1e1900 */
[----:B0-----:R-:W-:-:S05]  /*1040*/  FMUL R13, R11, R4 ;  /* 0x000000040b0d7220 */ /* 0x001fca0000400000 */
[----:B------:R0:W-:Y:S04]  /*1050*/  STG.E desc[UR12][R8.64+-0x10], R13 ;  /* 0xfffff00d08007986 */ /* 0x0001e8000c10190c */
[----:B------:R-:W1:Y:S02]  /*1060*/  LDG.E R4, desc[UR12][R6.64+-0xc] ;  /* 0xfffff40c06047981 */ /* 0x000e64000c1e1900 */
[----:B-1----:R-:W-:-:S05]  /*1070*/  FMUL R15, R11, R4 ;  /* 0x000000040b0f7220 */ /* 0x002fca0000400000 */
        /* <DEDUP_REMOVED lines=28> */
[----:B------:R-:W3:Y:S01]  /*1240*/  LDG.E R4, desc[UR12][R6.64+0x1c] ;  /* 0x00001c0c06047981 */ /* 0x000ee2000c1e1900 */
[----:B------:R-:W-:Y:S01]  /*1250*/  UIADD3 UR11, UPT, UPT, UR11, 0x10, URZ ;  /* 0x000000100b0b7890 */ /* 0x000fe2000fffe0ff */
[----:B------:R-:W-:-:S03]  /*1260*/  IADD3 R2, PT, PT, R2, 0x10, RZ ;  /* 0x0000001002027810 */ /* 0x000fc60007ffe0ff */
[----:B------:R-:W-:Y:S01]  /*1270*/  UISETP.NE.AND UP1, UPT, UR11, URZ, UPT ;  /* 0x000000ff0b00728c */ /* 0x000fe2000bf25270 */
[----:B---3--:R-:W-:Y:S01]  /*1280*/  FMUL R19, R11, R4 ;  /* 0x000000040b137220 */ /* 0x008fe20000400000 */
[----:B------:R-:W-:-:S04]  /*1290*/  IADD3 R4, P0, PT, R6, 0x40, RZ ;  /* 0x0000004006047810 */ /* 0x000fc80007f1e0ff */
[----:B------:R1:W-:Y:S01]  /*12a0*/  STG.E desc[UR12][R8.64+0x1c], R19 ;  /* 0x00001c1308007986 */ /* 0x0003e2000c10190c */
[----:B0-----:R-:W-:Y:S02]  /*12b0*/  IADD3.X R13, PT, PT, RZ, R7, RZ, P0, !PT ;  /* 0x00000007ff0d7210 */ /* 0x001fe400007fe4ff */
[----:B------:R-:W-:Y:S06]  /*12c0*/  BRA.U UP1, `(.L_x_13) ;  /* 0xfffffffd01147547 */ /* 0x000fec000b83ffff */
.L_x_12:
[----:B------:R-:W-:Y:S05]  /*12d0*/  BRA.U !UP0, `(.L_x_11) ;  /* 0x0000000508247547 */ /* 0x000fea000b800000 */
[----:B------:R-:W-:Y:S02]  /*12e0*/  UISETP.GE.U32.AND UP0, UPT, UR9, 0x8, UPT ;  /* 0x000000080900788c */ /* 0x000fe4000bf06070 */
[----:B------:R-:W-:-:S04]  /*12f0*/  ULOP3.LUT UR5, UR8, 0x7, URZ, 0xc0, !UPT ;  /* 0x0000000708057892 */ /* 0x000fc8000f8ec0ff */
[----:B------:R-:W-:-:S03]  /*1300*/  UISETP.NE.AND UP1, UPT, UR5, URZ, UPT ;  /* 0x000000ff0500728c */ /* 0x000fc6000bf25270 */
[----:B------:R-:W-:Y:S08]  /*1310*/  BRA.U !UP0, `(.L_x_14) ;  /* 0x0000000108787547 */ /* 0x000ff0000b800000 */
[----:B------:R-:W0:Y:S08]  /*1320*/  LDC.64 R6, c[0x0][0x388] ;  /* 0x0000e200ff067b82 */ /* 0x000e300000000a00 */
[----:B-1----:R-:W1:Y:S01]  /*1330*/  LDC.64 R8, c[0x0][0x3a8] ;  /* 0x0000ea00ff087b82 */ /* 0x002e620000000a00 */
[----:B0-----:R-:W-:-:S05]  /*1340*/  IMAD.WIDE.U32 R6, R0, 0x4, R6 ;  /* 0x0000000400067825 */ /* 0x001fca00078e0006 */
[----:B------:R-:W2:Y:S01]  /*1350*/  LDG.E R2, desc[UR12][R6.64] ;  /* 0x0000000c06027981 */ /* 0x000ea2000c1e1900 */
[----:B------:R-:W-:-:S05]  /*1360*/  IADD3 R13, PT, PT, R5, R0, RZ ;  /* 0x00000000050d7210 */ /* 0x000fca0007ffe0ff */
[----:B-1----:R-:W-:-:S04]  /*1370*/  IMAD.WIDE R8, R13, 0x4, R8 ;  /* 0x000000040d087825 */ /* 0x002fc800078e0208 */
        /* <DEDUP_REMOVED lines=21> */
[----:B------:R-:W-:Y:S01]  /*14d0*/  IADD3 R0, PT, PT, R0, 0x8, RZ ;  /* 0x0000000800007810 */ /* 0x000fe20007ffe0ff */
[----:B---3--:R-:W-:-:S05]  /*14e0*/  FMUL R19, R11, R2 ;  /* 0x000000020b137220 */ /* 0x008fca0000400000 */
[----:B------:R0:W-:Y:S02]  /*14f0*/  STG.E desc[UR12][R8.64+0x1c], R19 ;  /* 0x00001c1308007986 */ /* 0x0001e4000c10190c */
.L_x_14:
[----:B------:R-:W-:Y:S05]  /*1500*/  BRA.U !UP1, `(.L_x_11) ;  /* 0x0000000109987547 */ /* 0x000fea000b800000 */
[----:B------:R-:W-:Y:S02]  /*1510*/  UISETP.GE.U32.AND UP0, UPT, UR5, 0x4, UPT ;  /* 0x000000040500788c */ /* 0x000fe4000bf06070 */
[----:B------:R-:W-:-:S04]  /*1520*/  ULOP3.LUT UR4, UR8, 0x3, URZ, 0xc0, !UPT ;  /* 0x0000000308047892 */ /* 0x000fc8000f8ec0ff */
[----:B------:R-:W-:-:S03]  /*1530*/  UISETP.NE.AND UP1, UPT, UR4, URZ, UPT ;  /* 0x000000ff0400728c */ /* 0x000fc6000bf25270 */
[----:B------:R-:W-:Y:S08]  /*1540*/  BRA.U !UP0, `(.L_x_15) ;  /* 0x0000000108487547 */ /* 0x000ff0000b800000 */
[----:B------:R-:W2:Y:S08]  /*1550*/  LDC.64 R6, c[0x0][0x388] ;  /* 0x0000e200ff067b82 */ /* 0x000eb00000000a00 */
[----:B01----:R-:W0:Y:S01]  /*1560*/  LDC.64 R8, c[0x0][0x3a8] ;  /* 0x0000ea00ff087b82 */ /* 0x003e220000000a00 */
[----:B--2---:R-:W-:-:S05]  /*1570*/  IMAD.WIDE.U32 R6, R0, 0x4, R6 ;  /* 0x0000000400067825 */ /* 0x004fca00078e0006 */
[----:B------:R-:W2:Y:S01]  /*1580*/  LDG.E R2, desc[UR12][R6.64] ;  /* 0x0000000c06027981 */ /* 0x000ea2000c1e1900 */
[----:B------:R-:W-:-:S05]  /*1590*/  IADD3 R13, PT, PT, R5, R0, RZ ;  /* 0x00000000050d7210 */ /* 0x000fca0007ffe0ff */
[----:B0-----:R-:W-:-:S04]  /*15a0*/  IMAD.WIDE R8, R13, 0x4, R8 ;  /* 0x000000040d087825 */ /* 0x001fc800078e0208 */
[----:B--2---:R-:W-:-:S05]  /*15b0*/  FMUL R13, R11, R2 ;  /* 0x000000020b0d7220 */ /* 0x004fca0000400000 */
[----:B------:R2:W-:Y:S04]  /*15c0*/  STG.E desc[UR12][R8.64], R13 ;  /* 0x0000000d08007986 */ /* 0x0005e8000c10190c */
[----:B------:R-:W3:Y:S02]  /*15d0*/  LDG.E R2, desc[UR12][R6.64+0x4] ;  /* 0x0000040c06027981 */ /* 0x000ee4000c1e1900 */
[----:B---3--:R-:W-:-:S05]  /*15e0*/  FMUL R15, R11, R2 ;  /* 0x000000020b0f7220 */ /* 0x008fca0000400000 */
[----:B------:R2:W-:Y:S04]  /*15f0*/  STG.E desc[UR12][R8.64+0x4], R15 ;  /* 0x0000040f08007986 */ /* 0x0005e8000c10190c */
[----:B------:R-:W3:Y:S02]  /*1600*/  LDG.E R2, desc[UR12][R6.64+0x8] ;  /* 0x0000080c06027981 */ /* 0x000ee4000c1e1900 */
[----:B---3--:R-:W-:-:S05]  /*1610*/  FMUL R17, R11, R2 ;  /* 0x000000020b117220 */ /* 0x008fca0000400000 */
[----:B------:R2:W-:Y:S04]  /*1620*/  STG.E desc[UR12][R8.64+0x8], R17 ;  /* 0x0000081108007986 */ /* 0x0005e8000c10190c */
[----:B------:R-:W3:Y:S01]  /*1630*/  LDG.E R2, desc[UR12][R6.64+0xc] ;  /* 0x00000c0c06027981 */ /* 0x000ee2000c1e1900 */
[----:B------:R-:W-:Y:S01]  /*1640*/  IADD3 R0, PT, PT, R0, 0x4, RZ ;  /* 0x0000000400007810 */ /* 0x000fe20007ffe0ff */
[----:B---3--:R-:W-:-:S05]  /*1650*/  FMUL R19, R11, R2 ;  /* 0x000000020b137220 */ /* 0x008fca0000400000 */
[----:B------:R2:W-:Y:S02]  /*1660*/  STG.E desc[UR12][R8.64+0xc], R19 ;  /* 0x00000c1308007986 */ /* 0x0005e4000c10190c */
.L_x_15:
[----:B------:R-:W-:Y:S05]  /*1670*/  BRA.U !UP1, `(.L_x_11) ;  /* 0x00000001093c7547 */ /* 0x000fea000b800000 */
[----:B------:R-:W3:Y:S01]  /*1680*/  LDC.64 R6, c[0x0][0x388] ;  /* 0x0000e200ff067b82 */ /* 0x000ee20000000a00 */
[----:B0-2---:R-:W-:Y:S01]  /*1690*/  IADD3 R13, PT, PT, R5, R0, RZ ;  /* 0x00000000050d7210 */ /* 0x005fe20007ffe0ff */
[----:B------:R-:W-:-:S06]  /*16a0*/  UIADD3 UR4, UPT, UPT, -UR4, URZ, URZ ;  /* 0x000000ff04047290 */ /* 0x000fcc000fffe1ff */
[----:B-1----:R-:W0:Y:S01]  /*16b0*/  LDC.64 R8, c[0x0][0x3a8] ;  /* 0x0000ea00ff087b82 */ /* 0x002e220000000a00 */
[----:B---3--:R-:W-:-:S07]  /*16c0*/  IMAD.WIDE.U32 R6, R0, 0x4, R6 ;  /* 0x0000000400067825 */ /* 0x008fce00078e0006 */
.L_x_16:
[----:B------:R1:W2:Y:S01]  /*16d0*/  LDG.E R0, desc[UR12][R6.64] ;  /* 0x0000000c06007981 */ /* 0x0002a2000c1e1900 */
[C---:B0--3--:R-:W-:Y:S01]  /*16e0*/  IMAD.WIDE R4, R13.reuse, 0x4, R8 ;  /* 0x000000040d047825 */ /* 0x049fe200078e0208 */
[----:B------:R-:W-:Y:S01]  /*16f0*/  UIADD3 UR4, UPT, UPT, UR4, 0x1, URZ ;  /* 0x0000000104047890 */ /* 0x000fe2000fffe0ff */
[----:B------:R-:W-:-:S03]  /*1700*/  IADD3 R13, PT, PT, R13, 0x1, RZ ;  /* 0x000000010d0d7810 */ /* 0x000fc60007ffe0ff */
[----:B------:R-:W-:Y:S01]  /*1710*/  UISETP.NE.AND UP0, UPT, UR4, URZ, UPT ;  /* 0x000000ff0400728c */ /* 0x000fe2000bf05270 */
[----:B-1----:R-:W-:-:S04]  /*1720*/  IADD3 R6, P0, PT, R6, 0x4, RZ ;  /* 0x0000000406067810 */ /* 0x002fc80007f1e0ff */
[----:B------:R-:W-:Y:S01]  /*1730*/  IADD3.X R7, PT, PT, RZ, R7, RZ, P0, !PT ;  /* 0x00000007ff077210 */ /* 0x000fe200007fe4ff */
[----:B--2---:R-:W-:-:S05]  /*1740*/  FMUL R15, R11, R0 ;  /* 0x000000000b0f7220 */ /* 0x004fca0000400000 */
[----:B------:R3:W-:Y:S01]  /*1750*/  STG.E desc[UR12][R4.64], R15 ;  /* 0x0000000f04007986 */ /* 0x0007e2000c10190c */
[----:B------:R-:W-:Y:S05]  /*1760*/  BRA.U UP0, `(.L_x_16) ;  /* 0xfffffffd00d87547 */ /* 0x000fea000b83ffff */
.L_x_11:
[----:B---3--:R-:W3:Y:S02]  /*1770*/  LDC.64 R4, c[0x0][0x3b8] ;  /* 0x0000ee00ff047b82 */ /* 0x008ee40000000a00 */
[----:B---3--:R-:W-:-:S05]  /*1780*/  IMAD.WIDE R2, R3, 0x4, R4 ;  /* 0x0000000403027825 */ /* 0x008fca00078e0204 */
[----:B------:R-:W-:Y:S01]  /*1790*/  STG.E desc[UR12][R2.64], R11 ;  /* 0x0000000b02007986 */ /* 0x000fe2000c10190c */
[----:B------:R-:W-:Y:S05]  /*17a0*/  EXIT ;  /* 0x000000000000794d */ /* 0x000fea0003800000 */
.L_x_17:
        /* <DEDUP_REMOVED lines=13> */
.L_x_61:


//--------------------- .text._Z14forward_kernelPfS_S_S_S_S_S_iii --------------------------
	.section	.text._Z14forward_kernelPfS_S_S_S_S_S_iii,"ax",@progbits
	.align	128
        .global         _Z14forward_kernelPfS_S_S_S_S_S_iii
        .type           _Z14forward_kernelPfS_S_S_S_S_S_iii,@function
        .size           _Z14forward_kernelPfS_S_S_S_S_S_iii,(.L_x_62 - _Z14forward_kernelPfS_S_S_S_S_S_iii)
        .other          _Z14forward_kernelPfS_S_S_S_S_S_iii,@"STO_CUDA_ENTRY STV_DEFAULT"
_Z14forward_kernelPfS_S_S_S_S_S_iii:
.text._Z14forward_kernelPfS_S_S_S_S_S_iii:
[----:B------:R-:W-:Y:S01]  /*0000*/  LDC R1, c[0x0][0x37c] ;  /* 0x0000df00ff017b82 */ /* 0x000fe20000000800 */
[----:B------:R-:W0:Y:S07]  /*0010*/  S2R R3, SR_TID.X ;  /* 0x0000000000037919 */ /* 0x000e2e0000002100 */
[----:B------:R-:W0:Y:S01]  /*0020*/  S2UR UR4, SR_CTAID.X ;  /* 0x00000000000479c3 */ /* 0x000e220000002500 */
[----:B------:R-:W1:Y:S01]  /*0030*/  LDCU UR11, c[0x0][0x3bc] ;  /* 0x00007780ff0b77ac */ /* 0x000e620008000800 */
[----:B------:R-:W-:Y:S01]  /*0040*/  BSSY.RECONVERGENT B0, `(.L_x_18) ;  /* 0x00000a8000007945 */ /* 0x000fe20003800200 */
[----:B------:R-:W2:Y:S05]  /*0050*/  LDCU.64 UR12, c[0x0][0x358] ;  /* 0x00006b00ff0c77ac */ /* 0x000eaa0008000a00 */
[----:B------:R-:W0:Y:S02]  /*0060*/  LDC R0, c[0x0][0x360] ;  /* 0x0000d800ff007b82 */ /* 0x000e240000000800 */
[----:B0-----:R-:W-:-:S05]  /*0070*/  IMAD R0, R0, UR4, R3 ;  /* 0x0000000400007c24 */ /* 0x001fca000f8e0203 */
[----:B-1----:R-:W-:-:S13]  /*0080*/  ISETP.GE.AND P0, PT, R0, UR11, PT ;  /* 0x0000000b00007c0c */ /* 0x002fda000bf06270 */
[----:B--2---:R-:W-:Y:S05]  /*0090*/  @P0 BRA `(.L_x_19) ;  /* 0x0000000800880947 */ /* 0x004fea0003800000 */
[----:B------:R-:W0:Y:S01]  /*00a0*/  LDCU UR6, c[0x0][0x3b8] ;  /* 0x00007700ff0677ac */ /* 0x000e220008000800 */
[----:B------:R-:W-:Y:S01]  /*00b0*/  HFMA2 R15, -RZ, RZ, 0, 0 ;  /* 0x00000000ff0f7431 */ /* 0x000fe200000001ff */
[----:B0-----:R-:W-:-:S09]  /*00c0*/  UISETP.GE.AND UP0, UPT, UR6, 0x1, UPT ;  /* 0x000000010600788c */ /* 0x001fd2000bf06270 */
[----:B------:R-:W-:Y:S05]  /*00d0*/  BRA.U !UP0, `(.L_x_20) ;  /* 0x0000000908587547 */ /* 0x000fea000b800000 */
[----:B------:R-:W-:Y:S02]  /*00e0*/  UISETP.GE.U32.AND UP1, UPT, UR6, 0x10, UPT ;  /* 0x000000100600788c */ /* 0x000fe4000bf26070 */
[----:B------:R-:W-:Y:S01]  /*00f0*/  IMAD R7, R0, UR6, RZ ;  /* 0x0000000600077c24 */ /* 0x000fe2000f8e02ff */
[----:B------:R-:W-:Y:S01]  /*0100*/  ULOP3.LUT UR7, UR6, 0xf, URZ, 0xc0, !UPT ;  /* 0x0000000f06077892 */ /* 0x000fe2000f8ec0ff */
[----:B------:R-:W-:Y:S02]  /*0110*/  MOV R15, RZ ;  /* 0x000000ff000f7202 */ /* 0x000fe40000000f00 */
[----:B------:R-:W-:Y:S01]  /*0120*/  MOV R8, RZ ;  /* 0x000000ff00087202 */ /* 0x000fe20000000f00 */
[----:B------:R-:W-:Y:S02]  /*0130*/  UISETP.NE.AND UP0, UPT, UR7, URZ, UPT ;  /* 0x000000ff0700728c */ /* 0x000fe4000bf05270 */
[----:B------:R-:W-:Y:S09]  /*0140*/  BRA.U !UP1, `(.L_x_21) ;  /* 0x0000000509087547 */ /* 0x000ff2000b800000 */
[----:B------:R-:W0:Y:S01]  /*0150*/  LDCU.64 UR4, c[0x0][0x3a0] ;  /* 0x00007400ff0477ac */ /* 0x000e220008000a00 */
[----:B------:R-:W-:Y:S02]  /*0160*/  MOV R15, RZ ;  /* 0x000000ff000f7202 */ /* 0x000fe40000000f00 */
[----:B------:R-:W-:Y:S01]  /*0170*/  MOV R6, R7 ;  /* 0x0000000700067202 */ /* 0x000fe20000000f00 */
[----:B------:R-:W-:-:S04]  /*0180*/  ULOP3.LUT UR8, UR6, 0x7ffffff0, URZ, 0xc0, !UPT ;  /* 0x7ffffff006087892 */ /* 0x000fc8000f8ec0ff */
[----:B------:R-:W-:Y:S02]  /*0190*/  UIADD3 UR9, UPT, UPT, -UR8, URZ, URZ ;  /* 0x000000ff08097290 */ /* 0x000fe4000fffe1ff */
[----:B------:R-:W-:Y:S01]  /*01a0*/  MOV R8, UR8 ;  /* 0x0000000800087c02 */ /* 0x000fe20008000f00 */
[----:B0-----:R-:W-:-:S04]  /*01b0*/  UIADD3 UR4, UP1, UPT, UR4, 0x20, URZ ;  /* 0x0000002004047890 */ /* 0x001fc8000ff3e0ff */
[----:B------:R-:W-:Y:S02]  /*01c0*/  UIADD3.X UR5, UPT, UPT, URZ, UR5, URZ, UP1, !UPT ;  /* 0x00000005ff057290 */ /* 0x000fe40008ffe4ff */
[----:B------:R-:W-:-:S04]  /*01d0*/  MOV R2, UR4 ;  /* 0x0000000400027c02 */ /* 0x000fc80008000f00 */
[----:B------:R-:W-:-:S07]  /*01e0*/  MOV R3, UR5 ;  /* 0x0000000500037c02 */ /* 0x000fce0008000f00 */
.L_x_22:
[----:B------:R-:W0:Y:S01]  /*01f0*/  LDC.64 R4, c[0x0][0x380] ;  /* 0x0000e000ff047b82 */ /* 0x000e220000000a00 */
[----:B------:R-:W2:Y:S04]  /*0200*/  LDG.E R17, desc[UR12][R2.64+-0x20] ;  /* 0xffffe00c02117981 */ /* 0x000ea8000c1e1900 */
[----:B------:R-:W3:Y:S04]  /*0210*/  LDG.E R25, desc[UR12][R2.64+-0x1c] ;  /* 0xffffe40c02197981 */ /* 0x000ee8000c1e1900 */
[----:B------:R-:W4:Y:S04]  /*0220*/  LDG.E R19, desc[UR12][R2.64+-0x18] ;  /* 0xffffe80c02137981 */ /* 0x000f28000c1e1900 */
[----:B------:R-:W5:Y:S04]  /*0230*/  LDG.E R22, desc[UR12][R2.64+-0x14] ;  /* 0xffffec0c02167981 */ /* 0x000f68000c1e1900 */
[----:B------:R-:W5:Y:S04]  /*0240*/  LDG.E R23, desc[UR12][R2.64+-0x10] ;  /* 0xfffff00c02177981 */ /* 0x000f68000c1e1900 */
[----:B------:R-:W5:Y:S01]  /*0250*/  LDG.E R9, desc[UR12][R2.64+-0xc] ;  /* 0xfffff40c02097981 */ /* 0x000f62000c1e1900 */
[----:B0-----:R-:W-:-:S03]  /*0260*/  IMAD.WIDE R4, R6, 0x4, R4 ;  /* 0x0000000406047825 */ /* 0x001fc600078e0204 */
[----:B------:R-:W5:Y:S04]  /*0270*/  LDG.E R11, desc[UR12][R2.64+-0x8] ;  /* 0xfffff80c020b7981 */ /* 0x000f68000c1e1900 */
[----:B------:R-:W2:Y:S04]  /*0280*/  LDG.E R16, desc[UR12][R4.64] ;  /* 0x0000000c04107981 */ /* 0x000ea8000c1e1900 */
[----:B------:R-:W3:Y:S04]  /*0290*/  LDG.E R18, desc[UR12][R4.64+0x4] ;  /* 0x0000040c04127981 */ /* 0x000ee8000c1e1900 */
[----:B------:R-:W4:Y:S04]  /*02a0*/  LDG.E R20, desc[UR12][R4.64+0x8] ;  /* 0x0000080c04147981 */ /* 0x000f28000c1e1900 */
[----:B------:R-:W5:Y:S04]  /*02b0*/  LDG.E R21, desc[UR12][R4.64+0xc] ;  /* 0x00000c0c04157981 */ /* 0x000f68000c1e1900 */
[----:B------:R-:W5:Y:S04]  /*02c0*/  LDG.E R24, desc[UR12][R4.64+0x10] ;  /* 0x0000100c04187981 */ /* 0x000f68000c1e1900 */
[----:B------:R-:W5:Y:S04]  /*02d0*/  LDG.E R10, desc[UR12][R4.64+0x14] ;  /* 0x0000140c040a7981 */ /* 0x000f68000c1e1900 */
[----:B------:R-:W5:Y:S04]  /*02e0*/  LDG.E R12, desc[UR12][R4.64+0x18] ;  /* 0x0000180c040c7981 */ /* 0x000f68000c1e1900 */
[----:B------:R-:W5:Y:S04]  /*02f0*/  LDG.E R13, desc[UR12][R2.64+-0x4] ;  /* 0xfffffc0c020d7981 */ /* 0x000f68000c1e1900 */
[----:B------:R-:W5:Y:S01]  /*0300*/  LDG.E R14, desc[UR12][R4.64+0x1c] ;  /* 0x00001c0c040e7981 */ /* 0x000f62000c1e1900 */
[----:B--2---:R-:W-:-:S03]  /*0310*/  FFMA R17, R16, R17, R15 ;  /* 0x0000001110117223 */ /* 0x004fc6000000000f */
[----:B------:R-:W2:Y:S04]  /*0320*/  LDG.E R15, desc[UR12][R2.64] ;  /* 0x0000000c020f7981 */ /* 0x000ea8000c1e1900 */
[----:B------:R-:W2:Y:S01]  /*0330*/  LDG.E R16, desc[UR12][R4.64+0x20] ;  /* 0x0000200c04107981 */ /* 0x000ea2000c1e1900 */
[----:B---3--:R-:W-:-:S03]  /*0340*/  FFMA R25, R18, R25, R17 ;  /* 0x0000001912197223 */ /* 0x008fc60000000011 */
[----:B------:R-:W3:Y:S01]  /*0350*/  LDG.E R17, desc[UR12][R2.64+0x4] ;  /* 0x0000040c02117981 */ /* 0x000ee2000c1e1900 */
[----:B----4-:R-:W-:-:S03]  /*0360*/  FFMA R26, R20, R19, R25 ;  /* 0x00000013141a7223 */ /* 0x010fc60000000019 */
[----:B------:R-:W3:Y:S01]  /*0370*/  LDG.E R18, desc[UR12][R4.64+0x24] ;  /* 0x0000240c04127981 */ /* 0x000ee2000c1e1900 */
[----:B-----5:R-:W-:-:S03]  /*0380*/  FFMA R25, R21, R22, R26 ;  /* 0x0000001615197223 */ /* 0x020fc6000000001a */
[----:B------:R-:W4:Y:S04]  /*0390*/  LDG.E R20, desc[UR12][R2.64+0x8] ;  /* 0x0000080c02147981 */ /* 0x000f28000c1e1900 */
[----:B------:R-:W4:Y:S01]  /*03a0*/  LDG.E R19, desc[UR12][R4.64+0x28] ;  /* 0x0000280c04137981 */ /* 0x000f22000c1e1900 */
[----:B------:R-:W-:-:S03]  /*03b0*/  FFMA R25, R24, R23, R25 ;  /* 0x0000001718197223 */ /* 0x000fc60000000019 */
[----:B------:R-:W5:Y:S04]  /*03c0*/  LDG.E R22, desc[UR12][R2.64+0xc] ;  /* 0x00000c0c02167981 */ /* 0x000f68000c1e1900 */
[----:B------:R-:W5:Y:S01]  /*03d0*/  LDG.E R21, desc[UR12][R4.64+0x2c] ;  /* 0x00002c0c04157981 */ /* 0x000f62000c1e1900 */
[----:B------:R-:W-:-:S03]  /*03e0*/  FFMA R25, R10, R9, R25 ;  /* 0x000000090a197223 */ /* 0x000fc60000000019 */
[----:B------:R-:W5:Y:S04]  /*03f0*/  LDG.E R24, desc[UR12][R2.64+0x10] ;  /* 0x0000100c02187981 */ /* 0x000f68000c1e1900 */
[----:B------:R-:W5:Y:S01]  /*0400*/  LDG.E R23, desc[UR12][R4.64+0x30] ;  /* 0x0000300c04177981 */ /* 0x000f62000c1e1900 */
[----:B------:R-:W-:-:S03]  /*0410*/  FFMA R27, R12, R11, R25 ;  /* 0x0000000b0c1b7223 */ /* 0x000fc60000000019 */
[----:B------:R-:W5:Y:S04]  /*0420*/  LDG.E R10, desc[UR12][R2.64+0x14] ;  /* 0x0000140c020a7981 */ /* 0x000f68000c1e1900 */
[----:B------:R-:W5:Y:S04]  /*0430*/  LDG.E R9, desc[UR12][R4.64+0x34] ;  /* 0x0000340c04097981 */ /* 0x000f68000c1e1900 */
[----:B------:R-:W5:Y:S04]  /*0440*/  LDG.E R11, desc[UR12][R2.64+0x18] ;  /* 0x0000180c020b7981 */ /* 0x000f68000c1e1900 */
[----:B------:R-:W5:Y:S04]  /*0450*/  LDG.E R12, desc[UR12][R4.64+0x38] ;  /* 0x0000380c040c7981 */ /* 0x000f68000c1e1900 */
[----:B------:R-:W5:Y:S04]  /*0460*/  LDG.E R25, desc[UR12][R4.64+0x3c] ;  /* 0x00003c0c04197981 */ /* 0x000f68000c1e1900 */
[----:B------:R0:W5:Y:S01]  /*0470*/  LDG.E R26, desc[UR12][R2.64+0x1c] ;  /* 0x00001c0c021a7981 */ /* 0x000162000c1e1900 */
[----:B------:R-:W-:Y:S01]  /*0480*/  FFMA R13, R14, R13, R27 ;  /* 0x0000000d0e0d7223 */ /* 0x000fe2000000001b */
[----:B------:R-:W-:-:S04]  /*0490*/  UIADD3 UR9, UPT, UPT, UR9, 0x10, URZ ;  /* 0x0000001009097890 */ /* 0x000fc8000fffe0ff */
[----:B------:R-:W-:Y:S01]  /*04a0*/  UISETP.NE.AND UP1, UPT, UR9, URZ, UPT ;  /* 0x000000ff0900728c */ /* 0x000fe2000bf25270 */
[----:B0-----:R-:W-:Y:S02]  /*04b0*/  IADD3 R2, P0, PT, R2, 0x40, RZ ;  /* 0x0000004002027810 */ /* 0x001fe40007f1e0ff */
[----:B------:R-:W-:Y:S02]  /*04c0*/  IADD3 R6, PT, PT, R6, 0x10, RZ ;  /* 0x0000001006067810 */ /* 0x000fe40007ffe0ff */
[----:B------:R-:W-:Y:S01]  /*04d0*/  IADD3.X R3, PT, PT, RZ, R3, RZ, P0, !PT ;  /* 0x00000003ff037210 */ /* 0x000fe200007fe4ff */
[----:B--2---:R-:W-:-:S04]  /*04e0*/  FFMA R13, R16, R15, R13 ;  /* 0x0000000f100d7223 */ /* 0x004fc8000000000d */
[----:B---3--:R-:W-:-:S04]  /*04f0*/  FFMA R18, R18, R17, R13 ;  /* 0x0000001112127223 */ /* 0x008fc8000000000d */
[----:B----4-:R-:W-:-:S04]  /*0500*/  FFMA R18, R19, R20, R18 ;  /* 0x0000001413127223 */ /* 0x010fc80000000012 */
[----:B-----5:R-:W-:-:S04]  /*0510*/  FFMA R18, R21, R22, R18 ;  /* 0x0000001615127223 */ /* 0x020fc80000000012 */
[----:B------:R-:W-:-:S04]  /*0520*/  FFMA R18, R23, R24, R18 ;  /* 0x0000001817127223 */ /* 0x000fc80000000012 */
[----:B------:R-:W-:-:S04]  /*0530*/  FFMA R9, R9, R10, R18 ;  /* 0x0000000a09097223 */ /* 0x000fc80000000012 */
[----:B------:R-:W-:-:S04]  /*0540*/  FFMA R12, R12, R11, R9 ;  /* 0x0000000b0c0c7223 */ /* 0x000fc80000000009 */
[----:B------:R-:W-:Y:S01]  /*0550*/  FFMA R15, R25, R26, R12 ;  /* 0x0000001a190f7223 */ /* 0x000fe2000000000c */
[----:B------:R-:W-:Y:S06]  /*0560*/  BRA.U UP1, `(.L_x_22) ;  /* 0xfffffffd01207547 */ /* 0x000fec000b83ffff */
.L_x_21:
[----:B------:R-:W-:Y:S05]  /*0570*/  BRA.U !UP0, `(.L_x_20) ;  /* 0x0000000508307547 */ /* 0x000fea000b800000 */
[----:B------:R-:W-:Y:S02]  /*0580*/  UISETP.GE.U32.AND UP0, UPT, UR7, 0x8, UPT ;  /* 0x000000080700788c */ /* 0x000fe4000bf06070 */
[----:B------:R-:W-:-:S04]  /*0590*/  ULOP3.LUT UR5, UR6, 0x7, URZ, 0xc0, !UPT ;  /* 0x0000000706057892 */ /* 0x000fc8000f8ec0ff */
[----:B------:R-:W-:-:S03]  /*05a0*/  UISETP.NE.AND UP1, UPT, UR5, URZ, UPT ;  /* 0x000000ff0500728c */ /* 0x000fc6000bf25270 */
[----:B------:R-:W-:Y:S08]  /*05b0*/  BRA.U !UP0, `(.L_x_23) ;  /* 0x0000000108787547 */ /* 0x000ff0000b800000 */
[----:B------:R-:W0:Y:S01]  /*05c0*/  LDC.64 R2, c[0x0][0x380] ;  /* 0x0000e000ff027b82 */ /* 0x000e220000000a00 */
[----:B------:R-:W-:-:S07]  /*05d0*/  IADD3 R9, PT, PT, R7, R8, RZ ;  /* 0x0000000807097210 */ /* 0x000fce0007ffe0ff */
[----:B------:R-:W1:Y:S01]  /*05e0*/  LDC.64 R4, c[0x0][0x3a0] ;  /* 0x0000e800ff047b82 */ /* 0x000e620000000a00 */
[----:B0-----:R-:W-:-:S05]  /*05f0*/  IMAD.WIDE R2, R9, 0x4, R2 ;  /* 0x0000000409027825 */ /* 0x001fca00078e0202 */
[----:B------:R-:W2:Y:S01]  /*0600*/  LDG.E R10, desc[UR12][R2.64] ;  /* 0x0000000c020a7981 */ /* 0x000ea2000c1e1900 */
[----:B-1----:R-:W-:-:S03]  /*0610*/  IMAD.WIDE.U32 R4, R8, 0x4, R4 ;  /* 0x0000000408047825 */ /* 0x002fc600078e0004 */
[----:B------:R-:W3:Y:S04]  /*0620*/  LDG.E R13, desc[UR12][R2.64+0x4] ;  /* 0x0000040c020d7981 */ /* 0x000ee8000c1e1900 */
[----:B------:R-:W2:Y:S04]  /*0630*/  LDG.E R11, desc[UR12][R4.64] ;  /* 0x0000000c040b7981 */ /* 0x000ea8000c1e1900 */
[----:B------:R-:W3:Y:S04]  /*0640*/  LDG.E R12, desc[UR12][R4.64+0x4] ;  /* 0x0000040c040c7981 */ /* 0x000ee8000c1e1900 */
[----:B------:R-:W4:Y:S04]  /*0650*/  LDG.E R17, desc[UR12][R2.64+0x8] ;  /* 0x0000080c02117981 */ /* 0x000f28000c1e1900 */
[----:B------:R-:W4:Y:S04]  /*0660*/  LDG.E R14, desc[UR12][R4.64+0x8] ;  /* 0x0000080c040e7981 */ /* 0x000f28000c1e1900 */
[----:B------:R-:W5:Y:S04]  /*0670*/  LDG.E R19, desc[UR12][R2.64+0xc] ;  /* 0x00000c0c02137981 */ /* 0x000f68000c1e1900 */
        /* <DEDUP_REMOVED lines=8> */
[----:B------:R-:W5:Y:S01]  /*0700*/  LDG.E R22, desc[UR12][R4.64+0x1c] ;  /* 0x00001c0c04167981 */ /* 0x000f62000c1e1900 */
[----:B------:R-:W-:Y:S01]  /*0710*/  IADD3 R8, PT, PT, R8, 0x8, RZ ;  /* 0x0000000808087810 */ /* 0x000fe20007ffe0ff */
[----:B--2---:R-:W-:-:S04]  /*0720*/  FFMA R10, R10, R11, R15 ;  /* 0x0000000b0a0a7223 */ /* 0x004fc8000000000f */
[----:B---3--:R-:W-:-:S04]  /*0730*/  FFMA R10, R13, R12, R10 ;  /* 0x0000000c0d0a7223 */ /* 0x008fc8000000000a */
[----:B----4-:R-:W-:-:S04]  /*0740*/  FFMA R10, R17, R14, R10 ;  /* 0x0000000e110a7223 */ /* 0x010fc8000000000a */
[----:B-----5:R-:W-:-:S04]  /*0750*/  FFMA R10, R19, R16, R10 ;  /* 0x00000010130a7223 */ /* 0x020fc8000000000a */
[----:B------:R-:W-:-:S04]  /*0760*/  FFMA R10, R21, R18, R10 ;  /* 0x00000012150a7223 */ /* 0x000fc8000000000a */
[----:B------:R-:W-:-:S04]  /*0770*/  FFMA R23, R23, R20, R10 ;  /* 0x0000001417177223 */ /* 0x000fc8000000000a */
[----:B------:R-:W-:-:S04]  /*0780*/  FFMA R6, R6, R9, R23 ;  /* 0x0000000906067223 */ /* 0x000fc80000000017 */
[----:B------:R-:W-:-:S07]  /*0790*/  FFMA R15, R25, R22, R6 ;  /* 0x00000016190f7223 */ /* 0x000fce0000000006 */
.L_x_23:
        /* <DEDUP_REMOVED lines=17> */
[----:B------:R-:W5:Y:S01]  /*08b0*/  LDG.E R14, desc[UR12][R4.64+0xc] ;  /* 0x00000c0c040e7981 */ /* 0x000f62000c1e1900 */
[----:B------:R-:W-:Y:S01]  /*08c0*/  IADD3 R8, PT, PT, R8, 0x4, RZ ;  /* 0x0000000408087810 */ /* 0x000fe20007ffe0ff */
[----:B--2---:R-:W-:-:S04]  /*08d0*/  FFMA R6, R6, R9, R15 ;  /* 0x0000000906067223 */ /* 0x004fc8000000000f */
[----:B---3--:R-:W-:-:S04]  /*08e0*/  FFMA R6, R11, R10, R6 ;  /* 0x0000000a0b067223 */ /* 0x008fc80000000006 */
[----:B----4-:R-:W-:-:S04]  /*08f0*/  FFMA R6, R13, R12, R6 ;  /* 0x0000000c0d067223 */ /* 0x010fc80000000006 */
[----:B-----5:R-:W-:-:S07]  /*0900*/  FFMA R15, R17, R14, R6 ;  /* 0x0000000e110f7223 */ /* 0x020fce0000000006 */
.L_x_24:
[----:B------:R-:W-:Y:S05]  /*0910*/  BRA.U !UP1, `(.L_x_20) ;  /* 0x0000000109487547 */ /* 0x000fea000b800000 */
[----:B------:R-:W0:Y:S01]  /*0920*/  LDC.64 R2, c[0x0][0x3a0] ;  /* 0x0000e800ff027b82 */ /* 0x000e220000000a00 */
[----:B------:R-:W-:Y:S01]  /*0930*/  IADD3 R7, PT, PT, R7, R8, RZ ;  /* 0x0000000807077210 */ /* 0x000fe20007ffe0ff */
[----:B------:R-:W-:-:S06]  /*0940*/  UIADD3 UR4, UPT, UPT, -UR4, URZ, URZ ;  /* 0x000000ff04047290 */ /* 0x000fcc000fffe1ff */
[----:B------:R-:W1:Y:S01]  /*0950*/  LDC.64 R10, c[0x0][0x380] ;  /* 0x0000e000ff0a7b82 */ /* 0x000e620000000a00 */
[----:B0-----:R-:W-:-:S03]  /*0960*/  IMAD.WIDE.U32 R2, R8, 0x4, R2 ;  /* 0x0000000408027825 */ /* 0x001fc600078e0002 */
[----:B------:R-:W-:Y:S02]  /*0970*/  MOV R6, R2 ;  /* 0x0000000200067202 */ /* 0x000fe40000000f00 */
[----:B------:R-:W-:-:S07]  /*0980*/  MOV R5, R3 ;  /* 0x0000000300057202 */ /* 0x000fce0000000f00 */
.L_x_25:
[----:B-1----:R-:W-:Y:S01]  /*0990*/  IMAD.WIDE R2, R7, 0x4, R10 ;  /* 0x0000000407027825 */ /* 0x002fe200078e020a */
[----:B------:R-:W-:-:S05]  /*09a0*/  MOV R4, R6 ;  /* 0x0000000600047202 */ /* 0x000fca0000000f00 */
[----:B------:R-:W2:Y:S04]  /*09b0*/  LDG.E R2, desc[UR12][R2.64] ;  /* 0x0000000c02027981 */ /* 0x000ea8000c1e1900 */
[----:B------:R0:W2:Y:S01]  /*09c0*/  LDG.E R4, desc[UR12][R4.64] ;  /* 0x0000000c04047981 */ /* 0x0000a2000c1e1900 */
[----:B------:R-:W-:Y:S01]  /*09d0*/  UIADD3 UR4, UPT, UPT, UR4, 0x1, URZ ;  /* 0x0000000104047890 */ /* 0x000fe2000fffe0ff */
[----:B------:R-:W-:Y:S02]  /*09e0*/  IADD3 R6, P0, PT, R6, 0x4, RZ ;  /* 0x0000000406067810 */ /* 0x000fe40007f1e0ff */
[----:B------:R-:W-:Y:S01]  /*09f0*/  IADD3 R7, PT, PT, R7, 0x1, RZ ;  /* 0x0000000107077810 */ /* 0x000fe20007ffe0ff */
[----:B------:R-:W-:Y:S01]  /*0a00*/  UISETP.NE.AND UP0, UPT, UR4, URZ, UPT ;  /* 0x000000ff0400728c */ /* 0x000fe2000bf05270 */
[----:B0-----:R-:W-:Y:S01]  /*0a10*/  IADD3.X R5, PT, PT, RZ, R5, RZ, P0, !PT ;  /* 0x00000005ff057210 */ /* 0x001fe200007fe4ff */
[----:B--2---:R-:W-:-:S07]  /*0a20*/  FFMA R15, R2, R4, R15 ;  /* 0x00000004020f7223 */ /* 0x004fce000000000f */
[----:B------:R-:W-:Y:S05]  /*0a30*/  BRA.U UP0, `(.L_x_25) ;  /* 0xfffffffd00d47547 */ /* 0x000fea000b83ffff */
.L_x_20:
[----:B------:R-:W0:Y:S08]  /*0a40*/  LDC.64 R2, c[0x0][0x388] ;  /* 0x0000e200ff027b82 */ /* 0x000e300000000a00 */
[----:B------:R-:W1:Y:S01]  /*0a50*/  LDC.64 R4, c[0x0][0x3a8] ;  /* 0x0000ea00ff047b82 */ /* 0x000e620000000a00 */
[----:B0-----:R-:W-:-:S06]  /*0a60*/  IMAD.WIDE R2, R0, 0x4, R2 ;  /* 0x0000000400027825 */ /* 0x001fcc00078e0202 */
[----:B------:R-:W2:Y:S01]  /*0a70*/  LDG.E R2, desc[UR12][R2.64] ;  /* 0x0000000c02027981 */ /* 0x000ea2000c1e1900 */
[----:B-1----:R-:W-:-:S04]  /*0a80*/  IMAD.WIDE R4, R0, 0x4, R4 ;  /* 0x0000000400047825 */ /* 0x002fc800078e0204 */
[----:B--2---:R-:W-:-:S05]  /*0a90*/  FADD R15, R2, R15 ;  /* 0x0000000f020f7221 */ /* 0x004fca0000000000 */
[----:B------:R-:W-:-:S05]  /*0aa0*/  FMNMX R15, RZ, R15, !PT ;  /* 0x0000000fff0f7209 */ /* 0x000fca0007800000 */
[----:B------:R0:W-:Y:S02]  /*0ab0*/  STG.E desc[UR12][R4.64], R15 ;  /* 0x0000000f04007986 */ /* 0x0001e4000c10190c */
.L_x_19:
[----:B------:R-:W-:Y:S05]  /*0ac0*/  BSYNC.RECONVERGENT B0 ;  /* 0x0000000000007941 */ /* 0x000fea0003800200 */
.L_x_18:
[----:B------:R-:W1:Y:S01]  /*0ad0*/  LDCU UR4, c[0x0][0x3c0] ;  /* 0x00007800ff0477ac */ /* 0x000e620008000800 */
[----:B------:R-:W-:Y:S01]  /*0ae0*/  BAR.SYNC.DEFER_BLOCKING 0x0 ;  /* 0x0000000000007b1d */ /* 0x000fe20000010000 */
[----:B-1----:R-:W-:-:S13]  /*0af0*/  ISETP.GE.AND P0, PT, R0, UR4, PT ;  /* 0x0000000400007c0c */ /* 0x002fda000bf06270 */
[----:B------:R-:W-:Y:S05]  /*0b00*/  @P0 EXIT ;  /* 0x000000000000094d */ /* 0x000fea0003800000 */
[----:B------:R-:W-:Y:S01]  /*0b10*/  UISETP.GE.AND UP0, UPT, UR11, 0x1, UPT ;  /* 0x000000010b00788c */ /* 0x000fe2000bf06270 */
[----:B0-----:R-:W-:-:S08]  /*0b20*/  HFMA2 R15, -RZ, RZ, 0, 0 ;  /* 0x00000000ff0f7431 */ /* 0x001fd000000001ff */
        /* <DEDUP_REMOVED lines=21> */
.L_x_28:
[----:B------:R-:W-:Y:S01]  /*0c80*/  MOV R4, UR6 ;  /* 0x0000000600047c02 */ /* 0x000fe20008000f00 */
[----:B------:R-:W2:Y:S01]  /*0c90*/  LDG.E R17, desc[UR12][R2.64+-0x20] ;  /* 0xffffe00c02117981 */ /* 0x000ea2000c1e1900 */
[----:B------:R-:W-:-:S03]  /*0ca0*/  MOV R5, UR7 ;  /* 0x0000000700057c02 */ /* 0x000fc60008000f00 */
[----:B------:R-:W3:Y:S01]  /*0cb0*/  LDG.E R25, desc[UR12][R2.64+-0x1c] ;  /* 0xffffe40c02197981 */ /* 0x000ee2000c1e1900 */
[----:B------:R-:W-:-:S03]  /*0cc0*/  IMAD.WIDE R4, R6, 0x4, R4 ;  /* 0x0000000406047825 */ /* 0x000fc600078e0204 */
[----:B------:R-:W4:Y:S04]  /*0cd0*/  LDG.E R19, desc[UR12][R2.64+-0x18] ;  /* 0xffffe80c02137981 */ /* 0x000f28000c1e1900 */
        /* <DEDUP_REMOVED lines=19> */
[----:B------:R-:W3:Y:S04]  /*0e10*/  LDG.E R18, desc[UR12][R4.64+0x4] ;  /* 0x0000040c04127981 */ /* 0x000ee8000c1e1900 */
[----:B------:R-:W4:Y:S01]  /*0e20*/  LDG.E R20, desc[UR12][R2.64+0x8] ;  /* 0x0000080c02147981 */ /* 0x000f22000c1e1900 */
[----:B-----5:R-:W-:-:S03]  /*0e30*/  FFMA R25, R21, R22, R26 ;  /* 0x0000001615197223 */ /* 0x020fc6000000001a */
[----:B------:R-:W4:Y:S04]  /*0e40*/  LDG.E R19, desc[UR12][R4.64+0x8] ;  /* 0x0000080c04137981 */ /* 0x000f28000c1e1900 */
[----:B------:R-:W5:Y:S01]  /*0e50*/  LDG.E R22, desc[UR12][R2.64+0xc] ;  /* 0x00000c0c02167981 */ /* 0x000f62000c1e1900 */
        /* <DEDUP_REMOVED lines=27> */
.L_x_27:
        /* <DEDUP_REMOVED lines=35> */
.L_x_29:
        /* <DEDUP_REMOVED lines=23> */
.L_x_30:
        /* <DEDUP_REMOVED lines=8> */
.L_x_31:
        /* <DEDUP_REMOVED lines=11> */
.L_x_26:
[----:B------:R-:W0:Y:S08]  /*14e0*/  LDC.64 R2, c[0x0][0x398] ;  /* 0x0000e600ff027b82 */ /* 0x000e300000000a00 */
[----:B------:R-:W1:Y:S01]  /*14f0*/  LDC.64 R4, c[0x0][0x3b0] ;  /* 0x0000ec00ff047b82 */ /* 0x000e620000000a00 */
[----:B0-----:R-:W-:-:S06]  /*1500*/  IMAD.WIDE R2, R0, 0x4, R2 ;  /* 0x0000000400027825 */ /* 0x001fcc00078e0202 */
[----:B------:R-:W2:Y:S01]  /*1510*/  LDG.E R2, desc[UR12][R2.64] ;  /* 0x0000000c02027981 */ /* 0x000ea2000c1e1900 */
[----:B-1----:R-:W-:-:S04]  /*1520*/  IMAD.WIDE R4, R0, 0x4, R4 ;  /* 0x0000000400047825 */ /* 0x002fc800078e0204 */
[----:B--2---:R-:W-:-:S05]  /*1530*/  FADD R15, R2, R15 ;  /* 0x0000000f020f7221 */ /* 0x004fca0000000000 */
[----:B------:R-:W-:Y:S01]  /*1540*/  STG.E desc[UR12][R4.64], R15 ;  /* 0x0000000f04007986 */ /* 0x000fe2000c10190c */
[----:B------:R-:W-:Y:S05]  /*1550*/  EXIT ;  /* 0x000000000000794d */ /* 0x000fea0003800000 */
.L_x_32:
        /* <DEDUP_REMOVED lines=10> */
.L_x_62:


//--------------------- .text._Z14softmax_kernelPfi --------------------------
	.section	.text._Z14softmax_kernelPfi,"ax",@progbits
	.align	128
        .global         _Z14softmax_kernelPfi
        .type           _Z14softmax_kernelPfi,@function
        .size           _Z14softmax_kernelPfi,(.L_x_59 - _Z14softmax_kernelPfi)
        .other          _Z14softmax_kernelPfi,@"STO_CUDA_ENTRY STV_DEFAULT"
_Z14softmax_kernelPfi:
.text._Z14softmax_kernelPfi:
[----:B------:R-:W-:Y:S08]  /*0000*/  LDC R1, c[0x0][0x37c] ;  /* 0x0000df00ff017b82 */ /* 0x000ff00000000800 */
[----:B------:R-:W0:Y:S01]  /*0010*/  S2UR UR7, SR_CgaCtaId ;  /* 0x00000000000779c3 */ /* 0x000e220000008800 */
[----:B------:R-:W-:Y:S01]  /*0020*/  UMOV UR5, 0x400 ;  /* 0x0000040000057882 */ /* 0x000fe20000000000 */
[----:B------:R-:W1:Y:S01]  /*0030*/  S2R R2, SR_TID.X ;  /* 0x0000000000027919 */ /* 0x000e620000002100 */
[----:B------:R-:W1:Y:S01]  /*0040*/  LDCU UR10, c[0x0][0x388] ;  /* 0x00007100ff0a77ac */ /* 0x000e620008000800 */
[----:B------:R-:W-:Y:S01]  /*0050*/  BSSY.RECONVERGENT B0, `(.L_x_33) ;  /* 0x0000011000007945 */ /* 0x000fe20003800200 */
[----:B------:R-:W-:Y:S01]  /*0060*/  IMAD.MOV.U32 R3, RZ, RZ, -0x800000 ;  /* 0xff800000ff037424 */ /* 0x000fe200078e00ff */
[----:B------:R-:W2:Y:S01]  /*0070*/  LDCU.64 UR8, c[0x0][0x358] ;  /* 0x00006b00ff0877ac */ /* 0x000ea20008000a00 */
[----:B0-----:R-:W-:-:S09]  /*0080*/  ULEA UR6, UR7, UR5, 0x18 ;  /* 0x0000000507067291 */ /* 0x001fd2000f8ec0ff */
[----:B------:R-:W0:Y:S01]  /*0090*/  LDS R8, [UR6] ;  /* 0x00000006ff087984 */ /* 0x000e220008000800 */
[----:B-1----:R-:W-:-:S13]  /*00a0*/  ISETP.GE.AND P0, PT, R2, UR10, PT ;  /* 0x0000000a02007c0c */ /* 0x002fda000bf06270 */
[----:B--2---:R-:W-:Y:S05]  /*00b0*/  @P0 BRA `(.L_x_34) ;  /* 0x0000000000280947 */ /* 0x004fea0003800000 */
[----:B------:R-:W1:Y:S01]  /*00c0*/  LDC R0, c[0x0][0x360] ;  /* 0x0000d800ff007b82 */ /* 0x000e620000000800 */
[----:B------:R-:W-:Y:S02]  /*00d0*/  IMAD.MOV.U32 R3, RZ, RZ, -0x800000 ;  /* 0xff800000ff037424 */ /* 0x000fe400078e00ff */
[----:B------:R-:W-:-:S05]  /*00e0*/  IMAD.MOV.U32 R9, RZ, RZ, R2 ;  /* 0x000000ffff097224 */ /* 0x000fca00078e0002 */
[----:B------:R-:W2:Y:S02]  /*00f0*/  LDC.64 R6, c[0x0][0x380] ;  /* 0x0000e000ff067b82 */ /* 0x000ea40000000a00 */
.L_x_35:
[----:B--2---:R-:W-:-:S06]  /*0100*/  IMAD.WIDE R4, R9, 0x4, R6 ;  /* 0x0000000409047825 */ /* 0x004fcc00078e0206 */
[----:B------:R-:W2:Y:S01]  /*0110*/  LDG.E R4, desc[UR8][R4.64] ;  /* 0x0000000804047981 */ /* 0x000ea2000c1e1900 */
[----:B-1----:R-:W-:-:S05]  /*0120*/  IMAD.IADD R9, R0, 0x1, R9 ;  /* 0x0000000100097824 */ /* 0x002fca00078e0209 */
[----:B------:R-:W-:Y:S02]  /*0130*/  ISETP.GE.AND P0, PT, R9, UR10, PT ;  /* 0x0000000a09007c0c */ /* 0x000fe4000bf06270 */
[----:B--2---:R-:W-:-:S11]  /*0140*/  FMNMX R3, R4, R3, !PT ;  /* 0x0000000304037209 */ /* 0x004fd60007800000 */
[----:B------:R-:W-:Y:S05]  /*0150*/  @!P0 BRA `(.L_x_35) ;  /* 0xfffffffc00e88947 */ /* 0x000fea000383ffff */
.L_x_34:
[----:B------:R-:W-:Y:S05]  /*0160*/  BSYNC.RECONVERGENT B0 ;  /* 0x0000000000007941 */ /* 0x000fea0003800200 */
.L_x_33:
[C---:B0-----:R-:W-:Y:S01]  /*0170*/  FMNMX R9, R8.reuse, R3, !PT ;  /* 0x0000000308097209 */ /* 0x041fe20007800000 */
[----:B------:R-:W-:Y:S01]  /*0180*/  IMAD.U32 R0, RZ, RZ, UR6 ;  /* 0x00000006ff007e24 */ /* 0x000fe2000f8e00ff */
[----:B------:R-:W-:Y:S05]  /*0190*/  YIELD ;  /* 0x0000000000007946 */ /* 0x000fea0003800000 */
[----:B------:R-:W0:Y:S02]  /*01a0*/  ATOMS.CAS R9, [R0], R8, R9 ;  /* 0x000000080009738d */ /* 0x000e240000000009 */
[----:B0-----:R-:W-:Y:S01]  /*01b0*/  ISETP.NE.AND P0, PT, R8, R9, PT ;  /* 0x000000090800720c */ /* 0x001fe20003f05270 */
[----:B------:R-:W-:-:S12]  /*01c0*/  IMAD.MOV.U32 R8, RZ, RZ, R9 ;  /* 0x000000ffff087224 */ /* 0x000fd800078e0009 */
[----:B------:R-:W-:Y:S05]  /*01d0*/  @P0 BRA `(.L_x_33) ;  /* 0xfffffffc00e40947 */ /* 0x000fea000383ffff */
[----:B------:R-:W-:Y:S01]  /*01e0*/  ISETP.GE.AND P0, PT, R2, UR10, PT ;  /* 0x0000000a02007c0c */ /* 0x000fe2000bf06270 */
[----:B------:R-:W-:Y:S05]  /*01f0*/  WARPSYNC.ALL ;  /* 0x0000000000007948 */ /* 0x000fea0003800000 */
[----:B------:R-:W-:Y:S01]  /*0200*/  BAR.SYNC.DEFER_BLOCKING 0x0 ;  /* 0x0000000000007b1d */ /* 0x000fe20000010000 */
[----:B------:R-:W-:-:S05]  /*0210*/  HFMA2 R3, -RZ, RZ, 0, 0 ;  /* 0x00000000ff037431 */ /* 0x000fca00000001ff */
[----:B------:R-:W-:Y:S04]  /*0220*/  BSSY.RECONVERGENT B0, `(.L_x_36) ;  /* 0x0000019000007945 */ /* 0x000fe80003800200 */
[----:B------:R-:W-:Y:S05]  /*0230*/  @P0 BRA `(.L_x_37) ;  /* 0x00000000005c0947 */ /* 0x000fea0003800000 */
[----:B------:R-:W0:Y:S01]  /*0240*/  LDS R0, [UR6] ;  /* 0x00000006ff007984 */ /* 0x000e220008000800 */
[----:B------:R-:W1:Y:S01]  /*0250*/  LDC R12, c[0x0][0x360] ;  /* 0x0000d800ff0c7b82 */ /* 0x000e620000000800 */
[----:B------:R-:W-:Y:S02]  /*0260*/  IMAD.MOV.U32 R3, RZ, RZ, RZ ;  /* 0x000000ffff037224 */ /* 0x000fe400078e00ff */
[----:B------:R-:W-:-:S05]  /*0270*/  IMAD.MOV.U32 R9, RZ, RZ, R2 ;  /* 0x000000ffff097224 */ /* 0x000fca00078e0002 */
[----:B------:R-:W2:Y:S02]  /*0280*/  LDC.64 R4, c[0x0][0x380] ;  /* 0x0000e000ff047b82 */ /* 0x000ea40000000a00 */
.L_x_38:
[----:B--23--:R-:W-:-:S05]  /*0290*/  IMAD.WIDE R6, R9, 0x4, R4 ;  /* 0x0000000409067825 */ /* 0x00cfca00078e0204 */
[----:B------:R-:W0:Y:S01]  /*02a0*/  LDG.E R11, desc[UR8][R6.64] ;  /* 0x00000008060b7981 */ /* 0x000e22000c1e1900 */
[----:B------:R-:W-:Y:S01]  /*02b0*/  IMAD.MOV.U32 R8, RZ, RZ, 0x3bbb989d ;  /* 0x3bbb989dff087424 */ /* 0x000fe200078e00ff */
[----:B-1----:R-:W-:Y:S01]  /*02c0*/  IADD3 R9, PT, PT, R12, R9, RZ ;  /* 0x000000090c097210 */ /* 0x002fe20007ffe0ff */
[----:B------:R-:W-:-:S03]  /*02d0*/  IMAD.MOV.U32 R13, RZ, RZ, 0x437c0000 ;  /* 0x437c0000ff0d7424 */ /* 0x000fc600078e00ff */
[----:B------:R-:W-:Y:S01]  /*02e0*/  ISETP.GE.AND P0, PT, R9, UR10, PT ;  /* 0x0000000a09007c0c */ /* 0x000fe2000bf06270 */
[----:B0-----:R-:W-:-:S04]  /*02f0*/  FADD R11, -R0, R11 ;  /* 0x0000000b000b7221 */ /* 0x001fc80000000100 */
[----:B------:R-:W-:-:S04]  /*0300*/  FFMA.SAT R8, R11, R8, 0.5 ;  /* 0x3f0000000b087423 */ /* 0x000fc80000002008 */
[----:B------:R-:W-:-:S04]  /*0310*/  FFMA.RM R8, R8, R13, 12582913 ;  /* 0x4b40000108087423 */ /* 0x000fc8000000400d */
[C---:B------:R-:W-:Y:S01]  /*0320*/  FADD R10, R8.reuse, -12583039 ;  /* 0xcb40007f080a7421 */ /* 0x040fe20000000000 */
[----:B------:R-:W-:-:S03]  /*0330*/  IMAD.SHL.U32 R8, R8, 0x800000, RZ ;  /* 0x0080000008087824 */ /* 0x000fc600078e00ff */
[----:B------:R-:W-:-:S04]  /*0340*/  FFMA R10, R11, 1.4426950216293334961, -R10 ;  /* 0x3fb8aa3b0b0a7823 */ /* 0x000fc8000000080a */
[----:B------:R-:W-:-:S04]  /*0350*/  FFMA R10, R11, 1.925963033500011079e-08, R10 ;  /* 0x32a570600b0a7823 */ /* 0x000fc8000000000a */
[----:B------:R-:W0:Y:S02]  /*0360*/  MUFU.EX2 R11, R10 ;  /* 0x0000000a000b7308 */ /* 0x000e240000000800 */
[----:B0-----:R-:W-:-:S04]  /*0370*/  FMUL R8, R8, R11 ;  /* 0x0000000b08087220 */ /* 0x001fc80000400000 */
[----:B------:R-:W-:Y:S01]  /*0380*/  FADD R3, R8, R3 ;  /* 0x0000000308037221 */ /* 0x000fe20000000000 */
[----:B------:R3:W-:Y:S01]  /*0390*/  STG.E desc[UR8][R6.64], R8 ;  /* 0x0000000806007986 */ /* 0x0007e2000c101908 */
[----:B------:R-:W-:Y:S05]  /*03a0*/  @!P0 BRA `(.L_x_38) ;  /* 0xfffffffc00b88947 */ /* 0x000fea000383ffff */
.L_x_37:
[----:B------:R-:W-:Y:S05]  /*03b0*/  BSYNC.RECONVERGENT B0 ;  /* 0x0000000000007941 */ /* 0x000fea0003800200 */
.L_x_36:
[----:B------:R-:W-:Y:S01]  /*03c0*/  BSSY.RECONVERGENT B0, `(.L_x_39) ;  /* 0x0000009000007945 */ /* 0x000fe20003800200 */
[----:B------:R-:W-:Y:S01]  /*03d0*/  UIADD3 UR4, UPT, UPT, UR5, 0x4, URZ ;  /* 0x0000000405047890 */ /* 0x000fe2000fffe0ff */
[----:B------:R-:W-:-:S03]  /*03e0*/  ISETP.GE.AND P1, PT, R2, UR10, PT ;  /* 0x0000000a02007c0c */ /* 0x000fc6000bf26270 */
[----:B------:R-:W-:-:S12]  /*03f0*/  ULEA UR4, UR7, UR4, 0x18 ;  /* 0x0000000407047291 */ /* 0x000fd8000f8ec0ff */
.L_x_40:
[----:B------:R-:W0:Y:S01]  /*0400*/  LDS R4, [UR4] ;  /* 0x00000004ff047984 */ /* 0x000e220008000800 */
[----:B------:R-:W-:Y:S02]  /*0410*/  IMAD.U32 R0, RZ, RZ, UR4 ;  /* 0x00000004ff007e24 */ /* 0x000fe4000f8e00ff */
[----:B0-----:R-:W-:-:S05]  /*0420*/  FADD R5, R3, R4 ;  /* 0x0000000403057221 */ /* 0x001fca0000000000 */
[----:B------:R-:W0:Y:S02]  /*0430*/  ATOMS.CAST.SPIN P0, [R0], R4, R5 ;  /* 0x000000040000758d */ /* 0x000e240001800005 */
[----:B0-----:R-:W-:Y:S05]  /*0440*/  @!P0 BRA `(.L_x_40) ;  /* 0xfffffffc00ec8947 */ /* 0x001fea000383ffff */
[----:B------:R-:W-:Y:S05]  /*0450*/  BSYNC.RECONVERGENT B0 ;  /* 0x0000000000007941 */ /* 0x000fea0003800200 */
.L_x_39:
[----:B------:R-:W-:Y:S06]  /*0460*/  BAR.SYNC.DEFER_BLOCKING 0x0 ;  /* 0x0000000000007b1d */ /* 0x000fec0000010000 */
[----:B------:R-:W-:Y:S05]  /*0470*/  @P1 EXIT ;  /* 0x000000000000194d */ /* 0x000fea0003800000 */
[----:B------:R-:W0:Y:S01]  /*0480*/  LDS R3, [UR6+0x4] ;  /* 0x00000406ff037984 */ /* 0x000e220008000800 */
[----:B------:R-:W1:Y:S01]  /*0490*/  LDC.64 R4, c[0x0][0x380] ;  /* 0x0000e000ff047b82 */ /* 0x000e620000000a00 */
[----:B------:R-:W2:Y:S01]  /*04a0*/  LDCU UR4, c[0x0][0x360] ;  /* 0x00006c00ff0477ac */ /* 0x000ea20008000800 */
[----:B------:R-:W4:Y:S02]  /*04b0*/  LDCU UR5, c[0x0][0x388] ;  /* 0x00007100ff0577ac */ /* 0x000f240008000800 */
.L_x_43:
[----:B-1-3--:R-:W-:-:S05]  /*04c0*/  IMAD.WIDE R6, R2, 0x4, R4 ;  /* 0x0000000402067825 */ /* 0x00afca00078e0204 */
[----:B------:R-:W3:Y:S01]  /*04d0*/  LDG.E R0, desc[UR8][R6.64] ;  /* 0x0000000806007981 */ /* 0x000ee2000c1e1900 */
[----:B0-----:R-:W0:Y:S01]  /*04e0*/  MUFU.RCP R8, R3 ;  /* 0x0000000300087308 */ /* 0x001e220000001000 */
[----:B------:R-:W-:Y:S01]  /*04f0*/  BSSY.RECONVERGENT B0, `(.L_x_41) ;  /* 0x000000b000007945 */ /* 0x000fe20003800200 */
[----:B0-----:R-:W-:-:S04]  /*0500*/  FFMA R9, -R3, R8, 1 ;  /* 0x3f80000003097423 */ /* 0x001fc80000000108 */
[----:B------:R-:W-:Y:S02]  /*0510*/  FFMA R9, R8, R9, R8 ;  /* 0x0000000908097223 */ /* 0x000fe40000000008 */
[----:B---3--:R-:W0:Y:S02]  /*0520*/  FCHK P0, R0, R3 ;  /* 0x0000000300007302 */ /* 0x008e240000000000 */
[----:B------:R-:W-:-:S04]  /*0530*/  FFMA R8, R0, R9, RZ ;  /* 0x0000000900087223 */ /* 0x000fc800000000ff */
[----:B------:R-:W-:-:S04]  /*0540*/  FFMA R10, -R3, R8, R0 ;  /* 0x00000008030a7223 */ /* 0x000fc80000000100 */
[----:B------:R-:W-:Y:S01]  /*0550*/  FFMA R8, R9, R10, R8 ;  /* 0x0000000a09087223 */ /* 0x000fe20000000008 */
[----:B0-----:R-:W-:Y:S06]  /*0560*/  @!P0 BRA `(.L_x_42) ;  /* 0x00000000000c8947 */ /* 0x001fec0003800000 */
[----:B------:R-:W-:-:S07]  /*0570*/  MOV R8, 0x590 ;  /* 0x0000059000087802 */ /* 0x000fce0000000f00 */
[----:B--2-4-:R-:W-:Y:S05]  /*0580*/  CALL.REL.NOINC `($__internal_0_$__cuda_sm3x_div_rn_noftz_f32_slowpath) ;  /* 0x0000000000207944 */ /* 0x014fea0003c00000 */
[----:B------:R-:W-:-:S07]  /*0590*/  IMAD.MOV.U32 R8, RZ, RZ, R0 ;  /* 0x000000ffff087224 */ /* 0x000fce00078e0000 */
.L_x_42:
[----:B--2-4-:R-:W-:Y:S05]  /*05a0*/  BSYNC.RECONVERGENT B0 ;  /* 0x0000000000007941 */ /* 0x014fea0003800200 */
.L_x_41:
[----:B------:R-:W-:Y:S01]  /*05b0*/  FMNMX R9, R8, 1.0000000116860974231e-07, !PT ;  /* 0x33d6bf9508097809 */ /* 0x000fe20007800000 */
[----:B------:R-:W-:-:S04]  /*05c0*/  VIADD R2, R2, UR4 ;  /* 0x0000000402027c36 */ /* 0x000fc80008000000 */
[----:B------:R0:W-:Y:S01]  /*05d0*/  STG.E desc[UR8][R6.64], R9 ;  /* 0x0000000906007986 */ /* 0x0001e2000c101908 */
[----:B------:R-:W-:-:S13]  /*05e0*/  ISETP.GE.AND P0, PT, R2, UR5, PT ;  /* 0x0000000502007c0c */ /* 0x000fda000bf06270 */
[----:B0-----:R-:W-:Y:S05]  /*05f0*/  @!P0 BRA `(.L_x_43) ;  /* 0xfffffffc00b08947 */ /* 0x001fea000383ffff */
[----:B------:R-:W-:Y:S05]  /*0600*/  EXIT ;  /* 0x000000000000794d */ /* 0x000fea0003800000 */
        .weak           $__internal_0_$__cuda_sm3x_div_rn_noftz_f32_slowpath
        .type           $__internal_0_$__cuda_sm3x_div_rn_noftz_f32_slowpath,@function
        .size           $__internal_0_$__cuda_sm3x_div_rn_noftz_f32_slowpath,(.L_x_59 - $__internal_0_$__cuda_sm3x_div_rn_noftz_f32_slowpath)
$__internal_0_$__cuda_sm3x_div_rn_noftz_f32_slowpath:
[--C-:B------:R-:W-:Y:S01]  /*0610*/  SHF.R.U32.HI R10, RZ, 0x17, R3.reuse ;  /* 0x00000017ff0a7819 */ /* 0x100fe20000011603 */
[----:B------:R-:W-:Y:S01]  /*0620*/  BSSY.RECONVERGENT B1, `(.L_x_44) ;  /* 0x0000064000017945 */ /* 0x000fe20003800200 */
[----:B------:R-:W-:Y:S01]  /*0630*/  SHF.R.U32.HI R9, RZ, 0x17, R0 ;  /* 0x00000017ff097819 */ /* 0x000fe20000011600 */
[----:B------:R-:W-:Y:S01]  /*0640*/  IMAD.MOV.U32 R12, RZ, RZ, R3 ;  /* 0x000000ffff0c7224 */ /* 0x000fe200078e0003 */
[----:B------:R-:W-:Y:S02]  /*0650*/  LOP3.LUT R10, R10, 0xff, RZ, 0xc0, !PT ;  /* 0x000000ff0a0a7812 */ /* 0x000fe400078ec0ff */
[----:B------:R-:W-:Y:S02]  /*0660*/  LOP3.LUT R16, R9, 0xff, RZ, 0xc0, !PT ;  /* 0x000000ff09107812 */ /* 0x000fe400078ec0ff */
[----:B------:R-:W-:Y:S01]  /*0670*/  MOV R11, R0 ;  /* 0x00000000000b7202 */ /* 0x000fe20000000f00 */
[----:B------:R-:W-:Y:S02]  /*0680*/  VIADD R13, R10, 0xffffffff ;  /* 0xffffffff0a0d7836 */ /* 0x000fe40000000000 */
[----:B------:R-:W-:-:S03]  /*0690*/  VIADD R14, R16, 0xffffffff ;  /* 0xffffffff100e7836 */ /* 0x000fc60000000000 */
[----:B------:R-:W-:-:S04]  /*06a0*/  ISETP.GT.U32.AND P0, PT, R13, 0xfd, PT ;  /* 0x000000fd0d00780c */ /* 0x000fc80003f04070 */
[----:B------:R-:W-:-:S13]  /*06b0*/  ISETP.GT.U32.OR P0, PT, R14, 0xfd, P0 ;  /* 0x000000fd0e00780c */ /* 0x000fda0000704470 */
[----:B------:R-:W-:Y:S01]  /*06c0*/  @!P0 IMAD.MOV.U32 R9, RZ, RZ, RZ ;  /* 0x000000ffff098224 */ /* 0x000fe200078e00ff */
[----:B------:R-:W-:Y:S06]  /*06d0*/  @!P0 BRA `(.L_x_45) ;  /* 0x00000000005c8947 */ /* 0x000fec0003800000 */
[----:B------:R-:W-:Y:S02]  /*06e0*/  FSETP.GTU.FTZ.AND P1, PT, |R3|, +INF , PT ;  /* 0x7f8000000300780b */ /* 0x000fe40003f3c200 */
[----:B------:R-:W-:-:S04]  /*06f0*/  FSETP.GTU.FTZ.AND P0, PT, |R0|, +INF , PT ;  /* 0x7f8000000000780b */ /* 0x000fc80003f1c200 */
[----:B------:R-:W-:-:S13]  /*0700*/  PLOP3.LUT P0, PT, P0, P1, PT, 0xf8, 0x8f ;  /* 0x00000000008f781c */ /* 0x000fda0000703f70 */
[----:B------:R-:W-:Y:S05]  /*0710*/  @P0 BRA `(.L_x_46) ;  /* 0x00000004004c0947 */ /* 0x000fea0003800000 */
[----:B------:R-:W-:-:S13]  /*0720*/  LOP3.LUT P0, RZ, R12, 0x7fffffff, R11, 0xc8, !PT ;  /* 0x7fffffff0cff7812 */ /* 0x000fda000780c80b */
[----:B------:R-:W-:Y:S05]  /*0730*/  @!P0 BRA `(.L_x_47) ;  /* 0x00000004003c8947 */ /* 0x000fea0003800000 */
[C---:B------:R-:W-:Y:S02]  /*0740*/  FSETP.NEU.FTZ.AND P2, PT, |R0|.reuse, +INF , PT ;  /* 0x7f8000000000780b */ /* 0x040fe40003f5d200 */
[----:B------:R-:W-:Y:S02]  /*0750*/  FSETP.NEU.FTZ.AND P1, PT, |R3|, +INF , PT ;  /* 0x7f8000000300780b */ /* 0x000fe40003f3d200 */
[----:B------:R-:W-:-:S11]  /*0760*/  FSETP.NEU.FTZ.AND P0, PT, |R0|, +INF , PT ;  /* 0x7f8000000000780b */ /* 0x000fd60003f1d200 */
[----:B------:R-:W-:Y:S05]  /*0770*/  @!P1 BRA !P2, `(.L_x_47) ;  /* 0x00000004002c9947 */ /* 0x000fea0005000000 */
[----:B------:R-:W-:-:S04]  /*0780*/  LOP3.LUT P2, RZ, R11, 0x7fffffff, RZ, 0xc0, !PT ;  /* 0x7fffffff0bff7812 */ /* 0x000fc8000784c0ff */
[----:B------:R-:W-:-:S13]  /*0790*/  PLOP3.LUT P1, PT, P1, P2, PT, 0x2f, 0xf2 ;  /* 0x0000000000f2781c */ /* 0x000fda0000f24577 */
[----:B------:R-:W-:Y:S05]  /*07a0*/  @P1 BRA `(.L_x_48) ;  /* 0x0000000400181947 */ /* 0x000fea0003800000 */
[----:B------:R-:W-:-:S04]  /*07b0*/  LOP3.LUT P1, RZ, R12, 0x7fffffff, RZ, 0xc0, !PT ;  /* 0x7fffffff0cff7812 */ /* 0x000fc8000782c0ff */
[----:B------:R-:W-:-:S13]  /*07c0*/  PLOP3.LUT P0, PT, P0, P1, PT, 0x2f, 0xf2 ;  /* 0x0000000000f2781c */ /* 0x000fda0000702577 */
[----:B------:R-:W-:Y:S05]  /*07d0*/  @P0 BRA `(.L_x_49) ;  /* 0x0000000400000947 */ /* 0x000fea0003800000 */
[----:B------:R-:W-:Y:S02]  /*07e0*/  ISETP.GE.AND P0, PT, R14, RZ, PT ;  /* 0x000000ff0e00720c */ /* 0x000fe40003f06270 */
[----:B------:R-:W-:-:S11]  /*07f0*/  ISETP.GE.AND P1, PT, R13, RZ, PT ;  /* 0x000000ff0d00720c */ /* 0x000fd60003f26270 */
[----:B------:R-:W-:Y:S02]  /*0800*/  @P0 IMAD.MOV.U32 R9, RZ, RZ, RZ ;  /* 0x000000ffff090224 */ /* 0x000fe400078e00ff */
[----:B------:R-:W-:Y:S01]  /*0810*/  @!P0 FFMA R11, R0, 1.84467440737095516160e+19, RZ ;  /* 0x5f800000000b8823 */ /* 0x000fe200000000ff */
[----:B------:R-:W-:Y:S02]  /*0820*/  @!P0 IMAD.MOV.U32 R9, RZ, RZ, -0x40 ;  /* 0xffffffc0ff098424 */ /* 0x000fe400078e00ff */
[----:B------:R-:W-:Y:S02]  /*0830*/  @!P1 FFMA R12, R3, 1.84467440737095516160e+19, RZ ;  /* 0x5f800000030c9823 */ /* 0x000fe400000000ff */
[----:B------:R-:W-:-:S07]  /*0840*/  @!P1 VIADD R9, R9, 0x40 ;  /* 0x0000004009099836 */ /* 0x000fce0000000000 */
.L_x_45:
[----:B------:R-:W-:Y:S01]  /*0850*/  LEA R13, R10, 0xc0800000, 0x17 ;  /* 0xc08000000a0d7811 */ /* 0x000fe200078eb8ff */
[----:B------:R-:W-:Y:S03]  /*0860*/  BSSY.RECONVERGENT B2, `(.L_x_50) ;  /* 0x0000036000027945 */ /* 0x000fe60003800200 */
[----:B------:R-:W-:Y:S01]  /*0870*/  IADD3 R13, PT, PT, -R13, R12, RZ ;  /* 0x0000000c0d0d7210 */ /* 0x000fe20007ffe1ff */
[----:B------:R-:W-:-:S03]  /*0880*/  VIADD R12, R16, 0xffffff81 ;  /* 0xffffff81100c7836 */ /* 0x000fc60000000000 */
[----:B------:R-:W0:Y:S01]  /*0890*/  MUFU.RCP R14, R13 ;  /* 0x0000000d000e7308 */ /* 0x000e220000001000 */
[----:B------:R-:W-:Y:S01]  /*08a0*/  FADD.FTZ R15, -R13, -RZ ;  /* 0x800000ff0d0f7221 */ /* 0x000fe20000010100 */
[C---:B------:R-:W-:Y:S01]  /*08b0*/  IMAD R0, R12.reuse, -0x800000, R11 ;  /* 0xff8000000c007824 */ /* 0x040fe200078e020b */
[----:B------:R-:W-:-:S05]  /*08c0*/  IADD3 R12, PT, PT, R12, 0x7f, -R10 ;  /* 0x0000007f0c0c7810 */ /* 0x000fca0007ffe80a */
[----:B------:R-:W-:Y:S02]  /*08d0*/  IMAD.IADD R9, R12, 0x1, R9 ;  /* 0x000000010c097824 */ /* 0x000fe400078e0209 */
[----:B0-----:R-:W-:-:S04]  /*08e0*/  FFMA R17, R14, R15, 1 ;  /* 0x3f8000000e117423 */ /* 0x001fc8000000000f */
[----:B------:R-:W-:-:S04]  /*08f0*/  FFMA R16, R14, R17, R14 ;  /* 0x000000110e107223 */ /* 0x000fc8000000000e */
[----:B------:R-:W-:-:S04]  /*0900*/  FFMA R11, R0, R16, RZ ;  /* 0x00000010000b7223 */ /* 0x000fc800000000ff */
[----:B------:R-:W-:-:S04]  /*0910*/  FFMA R14, R15, R11, R0 ;  /* 0x0000000b0f0e7223 */ /* 0x000fc80000000000 */
[----:B------:R-:W-:-:S04]  /*0920*/  FFMA R17, R16, R14, R11 ;  /* 0x0000000e10117223 */ /* 0x000fc8000000000b */
[----:B------:R-:W-:-:S04]  /*0930*/  FFMA R14, R15, R17, R0 ;  /* 0x000000110f0e7223 */ /* 0x000fc80000000000 */
[----:B------:R-:W-:-:S05]  /*0940*/  FFMA R0, R16, R14, R17 ;  /* 0x0000000e10007223 */ /* 0x000fca0000000011 */
[----:B------:R-:W-:-:S04]  /*0950*/  SHF.R.U32.HI R10, RZ, 0x17, R0 ;  /* 0x00000017ff0a7819 */ /* 0x000fc80000011600 */
[----:B------:R-:W-:-:S05]  /*0960*/  LOP3.LUT R10, R10, 0xff, RZ, 0xc0, !PT ;  /* 0x000000ff0a0a7812 */ /* 0x000fca00078ec0ff */
[----:B------:R-:W-:-:S04]  /*0970*/  IMAD.IADD R13, R10, 0x1, R9 ;  /* 0x000000010a0d7824 */ /* 0x000fc800078e0209 */
[----:B------:R-:W-:-:S05]  /*0980*/  VIADD R10, R13, 0xffffffff ;  /* 0xffffffff0d0a7836 */ /* 0x000fca0000000000 */
[----:B------:R-:W-:-:S13]  /*0990*/  ISETP.GE.U32.AND P0, PT, R10, 0xfe, PT ;  /* 0x000000fe0a00780c */ /* 0x000fda0003f06070 */
[----:B------:R-:W-:Y:S05]  /*09a0*/  @!P0 BRA `(.L_x_51) ;  /* 0x0000000000808947 */ /* 0x000fea0003800000 */
[----:B------:R-:W-:-:S13]  /*09b0*/  ISETP.GT.AND P0, PT, R13, 0xfe, PT ;  /* 0x000000fe0d00780c */ /* 0x000fda0003f04270 */
[----:B------:R-:W-:Y:S05]  /*09c0*/  @P0 BRA `(.L_x_52) ;  /* 0x00000000006c0947 */ /* 0x000fea0003800000 */
[----:B------:R-:W-:-:S13]  /*09d0*/  ISETP.GE.AND P0, PT, R13, 0x1, PT ;  /* 0x000000010d00780c */ /* 0x000fda0003f06270 */
[----:B------:R-:W-:Y:S05]  /*09e0*/  @P0 BRA `(.L_x_53) ;  /* 0x0000000000740947 */ /* 0x000fea0003800000 */
[----:B------:R-:W-:Y:S02]  /*09f0*/  ISETP.GE.AND P0, PT, R13, -0x18, PT ;  /* 0xffffffe80d00780c */ /* 0x000fe40003f06270 */
[----:B------:R-:W-:-:S11]  /*0a00*/  LOP3.LUT R0, R0, 0x80000000, RZ, 0xc0, !PT ;  /* 0x8000000000007812 */ /* 0x000fd600078ec0ff */
[----:B------:R-:W-:Y:S05]  /*0a10*/  @!P0 BRA `(.L_x_53) ;  /* 0x0000000000688947 */ /* 0x000fea0003800000 */
[CCC-:B------:R-:W-:Y:S01]  /*0a20*/  FFMA.RZ R9, R16.reuse, R14.reuse, R17.reuse ;  /* 0x0000000e10097223 */ /* 0x1c0fe2000000c011 */
[C---:B------:R-:W-:Y:S02]  /*0a30*/  VIADD R12, R13.reuse, 0x20 ;  /* 0x000000200d0c7836 */ /* 0x040fe40000000000 */
[CCC-:B------:R-:W-:Y:S01]  /*0a40*/  FFMA.RM R10, R16.reuse, R14.reuse, R17.reuse ;  /* 0x0000000e100a7223 */ /* 0x1c0fe20000004011 */
[----:B------:R-:W-:Y:S02]  /*0a50*/  ISETP.NE.AND P2, PT, R13, RZ, PT ;  /* 0x000000ff0d00720c */ /* 0x000fe40003f45270 */
[----:B------:R-:W-:Y:S01]  /*0a60*/  LOP3.LUT R11, R9, 0x7fffff, RZ, 0xc0, !PT ;  /* 0x007fffff090b7812 */ /* 0x000fe200078ec0ff */
[----:B------:R-:W-:Y:S01]  /*0a70*/  FFMA.RP R9, R16, R14, R17 ;  /* 0x0000000e10097223 */ /* 0x000fe20000008011 */
[----:B------:R-:W-:Y:S02]  /*0a80*/  ISETP.NE.AND P1, PT, R13, RZ, PT ;  /* 0x000000ff0d00720c */ /* 0x000fe40003f25270 */
[----:B------:R-:W-:-:S02]  /*0a90*/  LOP3.LUT R11, R11, 0x800000, RZ, 0xfc, !PT ;  /* 0x008000000b0b7812 */ /* 0x000fc400078efcff */
[----:B------:R-:W-:Y:S02]  /*0aa0*/  IADD3 R13, PT, PT, -R13, RZ, RZ ;  /* 0x000000ff0d0d7210 */ /* 0x000fe40007ffe1ff */
[----:B------:R-:W-:Y:S02]  /*0ab0*/  SHF.L.U32 R12, R11, R12, RZ ;  /* 0x0000000c0b0c7219 */ /* 0x000fe400000006ff */
[----:B------:R-:W-:Y:S02]  /*0ac0*/  FSETP.NEU.FTZ.AND P0, PT, R9, R10, PT ;  /* 0x0000000a0900720b */ /* 0x000fe40003f1d000 */
[----:B------:R-:W-:Y:S02]  /*0ad0*/  SEL R10, R13, RZ, P2 ;  /* 0x000000ff0d0a7207 */ /* 0x000fe40001000000 */
[----:B------:R-:W-:Y:S02]  /*0ae0*/  ISETP.NE.AND P1, PT, R12, RZ, P1 ;  /* 0x000000ff0c00720c */ /* 0x000fe40000f25270 */
[----:B------:R-:W-:-:S02]  /*0af0*/  SHF.R.U32.HI R10, RZ, R10, R11 ;  /* 0x0000000aff0a7219 */ /* 0x000fc4000001160b */
[----:B------:R-:W-:Y:S02]  /*0b00*/  PLOP3.LUT P0, PT, P0, P1, PT, 0xf8, 0x8f ;  /* 0x00000000008f781c */ /* 0x000fe40000703f70 */
[----:B------:R-:W-:Y:S02]  /*0b10*/  SHF.R.U32.HI R12, RZ, 0x1, R10 ;  /* 0x00000001ff0c7819 */ /* 0x000fe4000001160a */
[----:B------:R-:W-:-:S04]  /*0b20*/  SEL R9, RZ, 0x1, !P0 ;  /* 0x00000001ff097807 */ /* 0x000fc80004000000 */
[----:B------:R-:W-:-:S04]  /*0b30*/  LOP3.LUT R9, R9, 0x1, R12, 0xf8, !PT ;  /* 0x0000000109097812 */ /* 0x000fc800078ef80c */
[----:B------:R-:W-:-:S05]  /*0b40*/  LOP3.LUT R9, R9, R10, RZ, 0xc0, !PT ;  /* 0x0000000a09097212 */ /* 0x000fca00078ec0ff */
[----:B------:R-:W-:-:S05]  /*0b50*/  IMAD.IADD R9, R12, 0x1, R9 ;  /* 0x000000010c097824 */ /* 0x000fca00078e0209 */
[----:B------:R-:W-:Y:S01]  /*0b60*/  LOP3.LUT R0, R9, R0, RZ, 0xfc, !PT ;  /* 0x0000000009007212 */ /* 0x000fe200078efcff */
[----:B------:R-:W-:Y:S06]  /*0b70*/  BRA `(.L_x_53) ;  /* 0x0000000000107947 */ /* 0x000fec0003800000 */
.L_x_52:
[----:B------:R-:W-:-:S04]  /*0b80*/  LOP3.LUT R0, R0, 0x80000000, RZ, 0xc0, !PT ;  /* 0x8000000000007812 */ /* 0x000fc800078ec0ff */
[----:B------:R-:W-:Y:S01]  /*0b90*/  LOP3.LUT R0, R0, 0x7f800000, RZ, 0xfc, !PT ;  /* 0x7f80000000007812 */ /* 0x000fe200078efcff */
[----:B------:R-:W-:Y:S06]  /*0ba0*/  BRA `(.L_x_53) ;  /* 0x0000000000047947 */ /* 0x000fec0003800000 */
.L_x_51:
[----:B------:R-:W-:-:S07]  /*0bb0*/  IMAD R0, R9, 0x800000, R0 ;  /* 0x0080000009007824 */ /* 0x000fce00078e0200 */
.L_x_53:
[----:B------:R-:W-:Y:S05]  /*0bc0*/  BSYNC.RECONVERGENT B2 ;  /* 0x0000000000027941 */ /* 0x000fea0003800200 */
.L_x_50:
[----:B------:R-:W-:Y:S05]  /*0bd0*/  BRA `(.L_x_54) ;  /* 0x0000000000207947 */ /* 0x000fea0003800000 */
.L_x_49:
[----:B------:R-:W-:-:S04]  /*0be0*/  LOP3.LUT R0, R12, 0x80000000, R11, 0x48, !PT ;  /* 0x800000000c007812 */ /* 0x000fc800078e480b */
[----:B------:R-:W-:Y:S01]  /*0bf0*/  LOP3.LUT R0, R0, 0x7f800000, RZ, 0xfc, !PT ;  /* 0x7f80000000007812 */ /* 0x000fe200078efcff */
[----:B------:R-:W-:Y:S06]  /*0c00*/  BRA `(.L_x_54) ;  /* 0x0000000000147947 */ /* 0x000fec0003800000 */
.L_x_48:
[----:B------:R-:W-:Y:S01]  /*0c10*/  LOP3.LUT R0, R12, 0x80000000, R11, 0x48, !PT ;  /* 0x800000000c007812 */ /* 0x000fe200078e480b */
[----:B------:R-:W-:Y:S06]  /*0c20*/  BRA `(.L_x_54) ;  /* 0x00000000000c7947 */ /* 0x000fec0003800000 */
.L_x_47:
[----:B------:R-:W0:Y:S01]  /*0c30*/  MUFU.RSQ R0, -QNAN ;  /* 0xffc0000000007908 */ /* 0x000e220000001400 */
[----:B------:R-:W-:Y:S05]  /*0c40*/  BRA `(.L_x_54) ;  /* 0x0000000000047947 */ /* 0x000fea0003800000 */
.L_x_46:
[----:B------:R-:W-:-:S07]  /*0c50*/  FADD.FTZ R0, R0, R3 ;  /* 0x0000000300007221 */ /* 0x000fce0000010000 */
.L_x_54:
[----:B------:R-:W-:Y:S05]  /*0c60*/  BSYNC.RECONVERGENT B1 ;  /* 0x0000000000017941 */ /* 0x000fea0003800200 */
.L_x_44:
[----:B------:R-:W-:-:S04]  /*0c70*/  IMAD.MOV.U32 R9, RZ, RZ, 0x0 ;  /* 0x00000000ff097424 */ /* 0x000fc800078e00ff */
[----:B0-----:R-:W-:Y:S05]  /*0c80*/  RET.REL.NODEC R8 `(_Z14softmax_kernelPfi) ;  /* 0xfffffff008dc7950 */ /* 0x001fea0003c3ffff */
.L_x_55:
        /* <DEDUP_REMOVED lines=15> */
.L_x_59:


//--------------------- .text._Z11relu_kernelPfi  --------------------------
	.section	.text._Z11relu_kernelPfi,"ax",@progbits
	.align	128
        .global         _Z11relu_kernelPfi
        .type           _Z11relu_kernelPfi,@function
        .size           _Z11relu_kernelPfi,(.L_x_64 - _Z11relu_kernelPfi)
        .other          _Z11relu_kernelPfi,@"STO_CUDA_ENTRY STV_DEFAULT"
_Z11relu_kernelPfi:
.text._Z11relu_kernelPfi:
        /* <DEDUP_REMOVED lines=10> */
[----:B0-----:R-:W-:-:S05]  /*00a0*/  IMAD.WIDE R2, R5, 0x4, R2 ;  /* 0x0000000405027825 */ /* 0x001fca00078e0202 */
[----:B-1----:R-:W2:Y:S02]  /*00b0*/  LDG.E R0, desc[UR4][R2.64] ;  /* 0x0000000402007981 */ /* 0x002ea4000c1e1900 */
[----:B--2---:R-:W-:-:S05]  /*00c0*/  FMNMX R5, RZ, R0, !PT ;  /* 0x00000000ff057209 */ /* 0x004fca0007800000 */
[----:B------:R-:W-:Y:S01]  /*00d0*/  STG.E desc[UR4][R2.64], R5 ;  /* 0x0000000502007986 */ /* 0x000fe2000c101904 */
[----:B------:R-:W-:Y:S05]  /*00e0*/  EXIT ;  /* 0x000000000000794d */ /* 0x000fea0003800000 */
.L_x_56:
        /* <DEDUP_REMOVED lines=9> */
.L_x_64:


//--------------------- .text._Z22initialize_bias_kernelPfi --------------------------
	.section	.text._Z22initialize_bias_kernelPfi,"ax",@progbits
	.align	128
        .global         _Z22initialize_bias_kernelPfi
        .type           _Z22initialize_bias_kernelPfi,@function
        .size           _Z22initialize_bias_kernelPfi,(.L_x_65 - _Z22initialize_bias_kernelPfi)
        .other          _Z22initialize_bias_kernelPfi,@"STO_CUDA_ENTRY STV_DEFAULT"
_Z22initialize_bias_kernelPfi:
.text._Z22initialize_bias_kernelPfi:
        /* <DEDUP_REMOVED lines=11> */
[----:B-1----:R-:W-:Y:S01]  /*00b0*/  STG.E desc[UR4][R2.64], RZ ;  /* 0x000000ff02007986 */ /* 0x002fe2000c101904 */
[----:B------:R-:W-:Y:S05]  /*00c0*/  EXIT ;  /* 0x000000000000794d */ /* 0x000fea0003800000 */
.L_x_57:
        /* <DEDUP_REMOVED lines=11> */
.L_x_65:


//--------------------- .text._Z25initialize_weights_kernelPfif --------------------------
	.section	.text._Z25initialize_weights_kernelPfif,"ax",@progbits
	.align	128
        .global         _Z25initialize_weights_kernelPfif
        .type           _Z25initialize_weights_kernelPfif,@function
        .size           _Z25initialize_weights_kernelPfif,(.L_x_66 - _Z25initialize_weights_kernelPfif)
        .other          _Z25initialize_weights_kernelPfif,@"STO_CUDA_ENTRY STV_DEFAULT"
_Z25initialize_weights_kernelPfif:
.text._Z25initialize_weights_kernelPfif:
        /* <DEDUP_REMOVED lines=8> */
[----:B------:R-:W0:Y:S01]  /*0080*/  LDCU.64 UR4, c[0x0][0x358] ;  /* 0x00006b00ff0477ac */ /* 0x000e220008000a00 */
[----:B------:R-:W-:Y:S01]  /*0090*/  NOP ;  /* 0x0000000000007918 */ /* 0x000fe20000000000 */
[----:B------:R-:W-:-:S06]  /*00a0*/  CS2R R2, SR_CLOCKLO ;  /* 0x0000000000027805 */ /* 0x000fcc0000015000 */
[----:B------:R-:W-:Y:S01]  /*00b0*/  IADD3 R0, P0, PT, R5, R2, RZ ;  /* 0x0000000205007210 */ /* 0x000fe20007f1e0ff */
[----:B------:R-:W1:Y:S03]  /*00c0*/  LDC R10, c[0x0][0x38c] ;  /* 0x0000e300ff0a7b82 */ /* 0x000e660000000800 */
[----:B------:R-:W-:-:S05]  /*00d0*/  LOP3.LUT R0, R0, 0xaad26b49, RZ, 0x3c, !PT ;  /* 0xaad26b4900007812 */ /* 0x000fca00078e3cff */
[----:B------:R-:W-:-:S04]  /*00e0*/  IMAD R0, R0, 0x4182bed5, RZ ;  /* 0x4182bed500007824 */ /* 0x000fc800078e02ff */
[C---:B------:R-:W-:Y:S02]  /*00f0*/  VIADD R2, R0.reuse, 0x75bcd15 ;  /* 0x075bcd1500027836 */ /* 0x040fe40000000000 */
[----:B------:R-:W-:-:S03]  /*0100*/  VIADD R4, R0, 0x583f19 ;  /* 0x00583f1900047836 */ /* 0x000fc60000000000 */
[----:B------:R-:W-:Y:S01]  /*0110*/  SHF.R.U32.HI R7, RZ, 0x2, R2 ;  /* 0x00000002ff077819 */ /* 0x000fe20000011602 */
[----:B------:R-:W-:-:S03]  /*0120*/  IMAD.SHL.U32 R9, R4, 0x10, RZ ;  /* 0x0000001004097824 */ /* 0x000fc600078e00ff */
[----:B------:R-:W-:Y:S02]  /*0130*/  LOP3.LUT R6, R7, R2, RZ, 0x3c, !PT ;  /* 0x0000000207067212 */ /* 0x000fe400078e3cff */
[----:B------:R-:W-:Y:S02]  /*0140*/  LEA.HI.X.SX32 R7, R5, R3, 0x1, P0 ;  /* 0x0000000305077211 */ /* 0x000fe400000f0eff */
[----:B------:R-:W2:Y:S01]  /*0150*/  LDC.64 R2, c[0x0][0x380] ;  /* 0x0000e000ff027b82 */ /* 0x000ea20000000a00 */
[----:B------:R-:W-:Y:S01]  /*0160*/  IMAD.SHL.U32 R8, R6, 0x2, RZ ;  /* 0x0000000206087824 */ /* 0x000fe200078e00ff */
[----:B------:R-:W-:-:S04]  /*0170*/  LOP3.LUT R7, R7, 0xf7dcefdd, RZ, 0x3c, !PT ;  /* 0xf7dcefdd07077812 */ /* 0x000fc800078e3cff */
[----:B------:R-:W-:Y:S01]  /*0180*/  LOP3.LUT R9, R4, R9, R8, 0x96, !PT ;  /* 0x0000000904097212 */ /* 0x000fe200078e9608 */
[----:B------:R-:W-:Y:S02]  /*0190*/  IMAD R0, R7, -0x658354e5, R0 ;  /* 0x9a7cab1b07007824 */ /* 0x000fe400078e0200 */
[----:B-1----:R-:W-:Y:S01]  /*01a0*/  FMUL R7, R10, -0.5 ;  /* 0xbf0000000a077820 */ /* 0x002fe20000400000 */
[----:B------:R-:W-:-:S04]  /*01b0*/  LOP3.LUT R9, R9, R6, RZ, 0x3c, !PT ;  /* 0x0000000609097212 */ /* 0x000fc800078e3cff */
[----:B------:R-:W-:Y:S01]  /*01c0*/  IADD3 R0, PT, PT, R0, 0x6a788e, R9 ;  /* 0x006a788e00007810 */ /* 0x000fe20007ffe009 */
[----:B------:R-:W-:-:S03]  /*01d0*/  IMAD.MOV.U32 R9, RZ, RZ, 0x2f800000 ;  /* 0x2f800000ff097424 */ /* 0x000fc600078e00ff */
[----:B------:R-:W-:-:S05]  /*01e0*/  I2FP.F32.U32 R0, R0 ;  /* 0x0000000000007245 */ /* 0x000fca0000201000 */
[----:B------:R-:W-:Y:S01]  /*01f0*/  FFMA R0, R0, R9, 1.1641532182693481445e-10 ;  /* 0x2f00000000007423 */ /* 0x000fe20000000009 */
[----:B--2---:R-:W-:-:S04]  /*0200*/  IMAD.WIDE R2, R5, 0x4, R2 ;  /* 0x0000000405027825 */ /* 0x004fc800078e0202 */
[----:B------:R-:W-:-:S05]  /*0210*/  FFMA R7, R0, R10, R7 ;  /* 0x0000000a00077223 */ /* 0x000fca0000000007 */
[----:B0-----:R-:W-:Y:S01]  /*0220*/  STG.E desc[UR4][R2.64], R7 ;  /* 0x0000000702007986 */ /* 0x001fe2000c101904 */
[----:B------:R-:W-:Y:S05]  /*0230*/  EXIT ;  /* 0x000000000000794d */ /* 0x000fea0003800000 */
.L_x_58:
        /* <DEDUP_REMOVED lines=12> */
.L_x_66:


//--------------------- .nv.global.init           --------------------------
	.section	.nv.global.init,"aw",@progbits
	.align	4
.nv.global.init:
	.type		mrg32k3aM1SubSeq,@object
	.size		mrg32k3aM1SubSeq,(mrg32k3aM2SubSeq - mrg32k3aM1SubSeq)
mrg32k3aM1SubSeq:
        /*0000*/ 	.byte	0x0b, 0xcc, 0xee, 0x04, 0x73, 0x29, 0x8b, 0x6f, 0xf6, 0x53, 0x03, 0xf6, 0x23, 0xf6, 0xea, 0xda
        /* <DEDUP_REMOVED lines=125> */
	.type		mrg32k3aM2SubSeq,@object
	.size		mrg32k3aM2SubSeq,(mrg32k3aM1 - mrg32k3aM2SubSeq)
mrg32k3aM2SubSeq:
        /* <DEDUP_REMOVED lines=126> */
	.type		mrg32k3aM1,@object
	.size		mrg32k3aM1,(mrg32k3aM1Seq - mrg32k3aM1)
mrg32k3aM1:
        /* <DEDUP_REMOVED lines=144> */
	.type		mrg32k3aM1Seq,@object
	.size		mrg32k3aM1Seq,(mrg32k3aM2 - mrg32k3aM1Seq)
mrg32k3aM1Seq:
        /* <DEDUP_REMOVED lines=144> */
	.type		mrg32k3aM2,@object
	.size		mrg32k3aM2,(mrg32k3aM2Seq - mrg32k3aM2)
mrg32k3aM2:
        /* <DEDUP_REMOVED lines=144> */
	.type		mrg32k3aM2Seq,@object
	.size		mrg32k3aM2Seq,(precalc_xorwow_matrix - mrg32k3aM2Seq)
mrg32k3aM2Seq:
        /* <DEDUP_REMOVED lines=144> */
	.type		precalc_xorwow_matrix,@object
	.size		precalc_xorwow_matrix,(precalc_xorwow_offset_matrix - precalc_xorwow_matrix)
precalc_xorwow_matrix:
        /* <DEDUP_REMOVED lines=6400> */
	.type		precalc_xorwow_offset_matrix,@object
	.size		precalc_xorwow_offset_matrix,(.L_1 - precalc_xorwow_offset_matrix)
precalc_xorwow_offset_matrix:
        /* <DEDUP_REMOVED lines=6400> */
.L_1:


//--------------------- .nv.shared.reserved.0     --------------------------
	.section	.nv.shared.reserved.0,"aw",@nobits
	.weak		__nv_reservedSMEM_offset_0_alias
	.size		__nv_reservedSMEM_offset_0_alias, 0, 64
	.other		__nv_reservedSMEM_offset_0_alias,@"STO_CUDA_RESERVED_SHARED STV_DEFAULT"
__nv_reservedSMEM_offset_0_alias:
	.zero		0
	.zero		64


//--------------------- .nv.shared._Z15backward_kernelPfS_S_S_iS_S_S_S_iii --------------------------
	.section	.nv.shared._Z15backward_kernelPfS_S_S_iS_S_S_S_iii,"aw",@nobits
	.sectionflags	@""
	.align	4
.nv.shared._Z15backward_kernelPfS_S_S_iS_S_S_S_iii:
	.zero		1064


//--------------------- .nv.shared._Z14softmax_kernelPfi --------------------------
	.section	.nv.shared._Z14softmax_kernelPfi,"aw",@nobits
	.sectionflags	@""
	.align	4
.nv.shared._Z14softmax_kernelPfi:
	.zero		1032


//--------------------- .nv.constant0._Z21update_weights_kernelPfS_if --------------------------
	.section	.nv.constant0._Z21update_weights_kernelPfS_if,"a",@progbits
	.sectionflags	@""
	.align	4
.nv.constant0._Z21update_weights_kernelPfS_if:
	.zero		920


//--------------------- .nv.constant0._Z15backward_kernelPfS_S_S_iS_S_S_S_iii --------------------------
	.section	.nv.constant0._Z15backward_kernelPfS_S_S_iS_S_S_S_iii,"a",@progbits
	.sectionflags	@""
	.align	4
.nv.constant0._Z15backward_kernelPfS_S_S_iS_S_S_S_iii:
	.zero		980


//--------------------- .nv.constant0._Z14forward_kernelPfS_S_S_S_S_S_iii --------------------------
	.section	.nv.constant0._Z14forward_kernelPfS_S_S_S_S_S_iii,"a",@progbits
	.sectionflags	@""
	.align	4
.nv.constant0._Z14forward_kernelPfS_S_S_S_S_S_iii:
	.zero		964


//--------------------- .nv.constant0._Z14softmax_kernelPfi --------------------------
	.section	.nv.constant0._Z14softmax_kernelPfi,"a",@progbits
	.sectionflags	@""
	.align	4
.nv.constant0._Z14softmax_kernelPfi:
	.zero		908


//--------------------- .nv.constant0._Z11relu_kernelPfi --------------------------
	.section	.nv.constant0._Z11relu_kernelPfi,"a",@progbits
	.sectionflags	@""
	.align	4
.nv.constant0._Z11relu_kernelPfi:
	.zero		908


//--------------------- .nv.constant0._Z22initialize_bias_kernelPfi --------------------------
	.section	.nv.constant0._Z22initialize_bias_kernelPfi,"a",@progbits
	.sectionflags	@""
	.align	4
.nv.constant0._Z22initialize_bias_kernelPfi:
	.zero		908


//--------------------- .nv.constant0._Z25initialize_weights_kernelPfif --------------------------
	.section	.nv.constant0._Z25initialize_weights_kernelPfif,"a",@progbits
	.sectionflags	@""
	.align	4
.nv.constant0._Z25initialize_weights_kernelPfif:
	.zero		912


//--------------------- SYMBOLS --------------------------

	.type		.nv.reservedSmem.offset0,@object
	.size		.nv.reservedSmem.offset0,0x4
	.type		.nv.reservedSmem.cap,@object
	.size		.nv.reservedSmem.cap,0x4
